	.target	sm_90a

	.elftype	@"ET_EXEC"


//--------------------- .note.nv.tkinfo           --------------------------
	.section	.note.nv.tkinfo,"",@"SHT_NOTE"
	.sectionflags	@"SHF_NOTE_NV_TKINFO"
	.tkinfo
        /*0018*/ 	.word	0x00000002
        /*0030*/ 	.string	""
        /*0030*/ 	.string	"ptxas"
        /*0030*/ 	.string	"Cuda compilation tools, release 13.0, V13.0.88"
        /*0030*/ 	.string	"Build cuda_13.0.r13.0/compiler.36424714_0"
        /*0030*/ 	.string	"-arch sm_90a -m 64 "



//--------------------- .note.nv.cuinfo           --------------------------
	.section	.note.nv.cuinfo,"",@"SHT_NOTE"
	.sectionflags	@"SHF_NOTE_NV_CUINFO"
        /*0018*/ 	.short	0x0002
        /*001a*/ 	.short	0x005a
        /*001c*/ 	.short	0x0082
	.zero		2


//--------------------- .nv.info                  --------------------------
	.section	.nv.info,"",@"SHT_CUDA_INFO"
	.align	4


	//----- nvinfo : EIATTR_REGCOUNT
	.align		4
        /*0000*/ 	.byte	0x04, 0x2f
        /*0002*/ 	.short	(.L_15 - .L_14)
	.align		4
.L_14:
        /*0004*/ 	.word	index@(_ZN7cutlass13device_kernelINS_4gemm6kernel13GemmUniversalIN4cute5tupleIJiiiiEEENS1_10collective13CollectiveMmaINS1_34MainloopSm90TmaGmmaWarpSpecializedILi14ENS5_IJNS4_1CILi2EEENSA_ILi1EEESC_EEENS1_32KernelTmaWarpSpecializedPingpongEEENS5_IJNSA_ILi64EEENSA_ILi192EEENSA_ILi32EEEEEENS_6half_tENS5_IJlSC_lEEESK_SL_NS4_8TiledMMAINS4_8MMA_AtomIJNS4_4SM904GMMA26MMA_64x192x16_F32F16F16_SSILNSP_5MajorE0ELSR_0ELNSP_7ScaleInE1ELSS_1EEEEEENS4_6LayoutINS5_IJSC_SC_SC_EEENS5_IJNSA_ILi0EEESX_SX_EEEEENS5_IJNS4_10UnderscoreES10_S10_EEEEENS4_13SM90_TMA_LOADENS4_14ComposedLayoutINS4_7SwizzleILi2ELi4ELi3EEENS4_18smem_ptr_flag_bitsILi16EEENSV_INS5_IJNSA_ILi8EEESI_EEENS5_IJSI_SC_EEEEEEEvNS4_8identityENS4_23SM90_TMA_LOAD_MULTICASTES1D_vS1E_EENS_8epilogue10collective6detail29Sm90TmaWarpSpecializedAdapterINS1I_15DefaultEpilogueISK_SL_SL_NS1H_6thread17LinearCombinationISK_Li1EffLNS1M_9ScaleType4KindE0ELNS_15FloatRoundStyleE2ESK_EENS1_15EpilogueDefaultEEEEEvvEEEEvNT_6ParamsE)
        /*0008*/ 	.word	0x000000a8


	//----- nvinfo : EIATTR_FRAME_SIZE
	.align		4
.L_15:
        /*000c*/ 	.byte	0x04, 0x11
        /*000e*/ 	.short	(.L_17 - .L_16)
	.align		4
.L_16:
        /*0010*/ 	.word	index@(_ZN7cutlass13device_kernelINS_4gemm6kernel13GemmUniversalIN4cute5tupleIJiiiiEEENS1_10collective13CollectiveMmaINS1_34MainloopSm90TmaGmmaWarpSpecializedILi14ENS5_IJNS4_1CILi2EEENSA_ILi1EEESC_EEENS1_32KernelTmaWarpSpecializedPingpongEEENS5_IJNSA_ILi64EEENSA_ILi192EEENSA_ILi32EEEEEENS_6half_tENS5_IJlSC_lEEESK_SL_NS4_8TiledMMAINS4_8MMA_AtomIJNS4_4SM904GMMA26MMA_64x192x16_F32F16F16_SSILNSP_5MajorE0ELSR_0ELNSP_7ScaleInE1ELSS_1EEEEEENS4_6LayoutINS5_IJSC_SC_SC_EEENS5_IJNSA_ILi0EEESX_SX_EEEEENS5_IJNS4_10UnderscoreES10_S10_EEEEENS4_13SM90_TMA_LOADENS4_14ComposedLayoutINS4_7SwizzleILi2ELi4ELi3EEENS4_18smem_ptr_flag_bitsILi16EEENSV_INS5_IJNSA_ILi8EEESI_EEENS5_IJSI_SC_EEEEEEEvNS4_8identityENS4_23SM90_TMA_LOAD_MULTICASTES1D_vS1E_EENS_8epilogue10collective6detail29Sm90TmaWarpSpecializedAdapterINS1I_15DefaultEpilogueISK_SL_SL_NS1H_6thread17LinearCombinationISK_Li1EffLNS1M_9ScaleType4KindE0ELNS_15FloatRoundStyleE2ESK_EENS1_15EpilogueDefaultEEEEEvvEEEEvNT_6ParamsE)
        /*0014*/ 	.word	0x00000008


	//----- nvinfo : EIATTR_MIN_STACK_SIZE
	.align		4
.L_17:
        /*0018*/ 	.byte	0x04, 0x12
        /*001a*/ 	.short	(.L_19 - .L_18)
	.align		4
.L_18:
        /*001c*/ 	.word	index@(_ZN7cutlass13device_kernelINS_4gemm6kernel13GemmUniversalIN4cute5tupleIJiiiiEEENS1_10collective13CollectiveMmaINS1_34MainloopSm90TmaGmmaWarpSpecializedILi14ENS5_IJNS4_1CILi2EEENSA_ILi1EEESC_EEENS1_32KernelTmaWarpSpecializedPingpongEEENS5_IJNSA_ILi64EEENSA_ILi192EEENSA_ILi32EEEEEENS_6half_tENS5_IJlSC_lEEESK_SL_NS4_8TiledMMAINS4_8MMA_AtomIJNS4_4SM904GMMA26MMA_64x192x16_F32F16F16_SSILNSP_5MajorE0ELSR_0ELNSP_7ScaleInE1ELSS_1EEEEEENS4_6LayoutINS5_IJSC_SC_SC_EEENS5_IJNSA_ILi0EEESX_SX_EEEEENS5_IJNS4_10UnderscoreES10_S10_EEEEENS4_13SM90_TMA_LOADENS4_14ComposedLayoutINS4_7SwizzleILi2ELi4ELi3EEENS4_18smem_ptr_flag_bitsILi16EEENSV_INS5_IJNSA_ILi8EEESI_EEENS5_IJSI_SC_EEEEEEEvNS4_8identityENS4_23SM90_TMA_LOAD_MULTICASTES1D_vS1E_EENS_8epilogue10collective6detail29Sm90TmaWarpSpecializedAdapterINS1I_15DefaultEpilogueISK_SL_SL_NS1H_6thread17LinearCombinationISK_Li1EffLNS1M_9ScaleType4KindE0ELNS_15FloatRoundStyleE2ESK_EENS1_15EpilogueDefaultEEEEEvvEEEEvNT_6ParamsE)
        /*0020*/ 	.word	0x00000008
.L_19:


//--------------------- .nv.compat                --------------------------
	.section	.nv.compat,"",@"SHT_CUDA_COMPAT_INFO"
	.align	4
        /*0000*/ 	.byte	0x02, 0x09, 0x01, 0x00, 0x02, 0x02, 0x04, 0x00, 0x02, 0x05, 0x05, 0x00, 0x03, 0x07, 0x01, 0x01
        /*0010*/ 	.byte	0x02, 0x03, 0x01, 0x00, 0x02, 0x06, 0x01, 0x00, 0x04, 0x0b, 0x08, 0x00, 0x00, 0x00, 0x00, 0x00
        /*0020*/ 	.byte	0x00, 0x00, 0x00, 0x00


//--------------------- .nv.info._ZN7cutlass13device_kernelINS_4gemm6kernel13GemmUniversalIN4cute5tupleIJiiiiEEENS1_10collective13CollectiveMmaINS1_34MainloopSm90TmaGmmaWarpSpecializedILi14ENS5_IJNS4_1CILi2EEENSA_ILi1EEESC_EEENS1_32KernelTmaWarpSpecializedPingpongEEENS5_IJNSA_ILi64EEENSA_ILi192EEENSA_ILi32EEEEEENS_6half_tENS5_IJlSC_lEEESK_SL_NS4_8TiledMMAINS4_8MMA_AtomIJNS4_4SM904GMMA26MMA_64x192x16_F32F16F16_SSILNSP_5MajorE0ELSR_0ELNSP_7ScaleInE1ELSS_1EEEEEENS4_6LayoutINS5_IJSC_SC_SC_EEENS5_IJNSA_ILi0EEESX_SX_EEEEENS5_IJNS4_10UnderscoreES10_S10_EEEEENS4_13SM90_TMA_LOADENS4_14ComposedLayoutINS4_7SwizzleILi2ELi4ELi3EEENS4_18smem_ptr_flag_bitsILi16EEENSV_INS5_IJNSA_ILi8EEESI_EEENS5_IJSI_SC_EEEEEEEvNS4_8identityENS4_23SM90_TMA_LOAD_MULTICASTES1D_vS1E_EENS_8epilogue10collective6detail29Sm90TmaWarpSpecializedAdapterINS1I_15DefaultEpilogueISK_SL_SL_NS1H_6thread17LinearCombinationISK_Li1EffLNS1M_9ScaleType4KindE0ELNS_15FloatRoundStyleE2ESK_EENS1_15EpilogueDefaultEEEEEvvEEEEvNT_6ParamsE --------------------------
	.section	.nv.info._ZN7cutlass13device_kernelINS_4gemm6kernel13GemmUniversalIN4cute5tupleIJiiiiEEENS1_10collective13CollectiveMmaINS1_34MainloopSm90TmaGmmaWarpSpecializedILi14ENS5_IJNS4_1CILi2EEENSA_ILi1EEESC_EEENS1_32KernelTmaWarpSpecializedPingpongEEENS5_IJNSA_ILi64EEENSA_ILi192EEENSA_ILi32EEEEEENS_6half_tENS5_IJlSC_lEEESK_SL_NS4_8TiledMMAINS4_8MMA_AtomIJNS4_4SM904GMMA26MMA_64x192x16_F32F16F16_SSILNSP_5MajorE0ELSR_0ELNSP_7ScaleInE1ELSS_1EEEEEENS4_6LayoutINS5_IJSC_SC_SC_EEENS5_IJNSA_ILi0EEESX_SX_EEEEENS5_IJNS4_10UnderscoreES10_S10_EEEEENS4_13SM90_TMA_LOADENS4_14ComposedLayoutINS4_7SwizzleILi2ELi4ELi3EEENS4_18smem_ptr_flag_bitsILi16EEENSV_INS5_IJNSA_ILi8EEESI_EEENS5_IJSI_SC_EEEEEEEvNS4_8identityENS4_23SM90_TMA_LOAD_MULTICASTES1D_vS1E_EENS_8epilogue10collective6detail29Sm90TmaWarpSpecializedAdapterINS1I_15DefaultEpilogueISK_SL_SL_NS1H_6thread17LinearCombinationISK_Li1EffLNS1M_9ScaleType4KindE0ELNS_15FloatRoundStyleE2ESK_EENS1_15EpilogueDefaultEEEEEvvEEEEvNT_6ParamsE,"",@"SHT_CUDA_INFO"
	.sectionflags	@""
	.align	4


	//----- nvinfo : EIATTR_CUDA_API_VERSION
	.align		4
        /*0000*/ 	.byte	0x04, 0x37
        /*0002*/ 	.short	(.L_21 - .L_20)
.L_20:
        /*0004*/ 	.word	0x00000082


	//----- nvinfo : EIATTR_KPARAM_INFO
	.align		4
.L_21:
        /*0008*/ 	.byte	0x04, 0x17
        /*000a*/ 	.short	(.L_23 - .L_22)
.L_22:
        /*000c*/ 	.word	0x00000000
        /*0010*/ 	.short	0x0000
        /*0012*/ 	.short	0x0070
        /*0014*/ 	.byte	0x00, 0xf0, 0x01, 0x10


	//----- nvinfo : EIATTR_SPARSE_MMA_MASK
	.align		4
.L_23:
        /*0018*/ 	.byte	0x03, 0x50
        /*001a*/ 	.short	0x0000


	//----- nvinfo : EIATTR_MAXREG_COUNT
	.align		4
        /*001c*/ 	.byte	0x03, 0x1b
        /*001e*/ 	.short	0x00a8


	//----- nvinfo : EIATTR_NUM_BARRIERS
	.align		4
        /*0020*/ 	.byte	0x02, 0x4c
        /*0022*/ 	.byte	0x01
	.zero		1


	//----- nvinfo : EIATTR_EXTERNS
	.align		4
        /*0024*/ 	.byte	0x04, 0x0f
        /*0026*/ 	.short	(.L_25 - .L_24)


	//   ....[0]....
	.align		4
.L_24:
        /*0028*/ 	.word	index@(__assertfail)


	//----- nvinfo : EIATTR_ANNOTATIONS
	.align		4
.L_25:
        /*002c*/ 	.byte	0x04, 0x55
        /*002e*/ 	.short	(.L_27 - .L_26)


	//   ....[0]....
.L_26:
        /*0030*/ 	.word	0x00000001
        /*0034*/ 	.byte	0x20, 0x0f, 0x00, 0x00, 0x01, 0x00, 0x00, 0x00, 0xd0, 0x15, 0x00, 0x00, 0x01, 0x00, 0x00, 0x00
        /*0044*/ 	.byte	0xf0, 0x80, 0x00, 0x00, 0x01, 0x00, 0x00, 0x00, 0xf0, 0x8c, 0x00, 0x00


	//----- nvinfo : EIATTR_MERCURY_ISA_VERSION
	.align		4
.L_27:
        /*0050*/ 	.byte	0x03, 0x5f
        /*0052*/ 	.short	0x0101


	//----- nvinfo : EIATTR_INT_WARP_WIDE_INSTR_OFFSETS
	.align		4
        /*0054*/ 	.byte	0x04, 0x31
        /*0056*/ 	.short	(.L_29 - .L_28)


	//   ....[0]....
.L_28:
        /*0058*/ 	.word	0x00000670


	//   ....[1]....
        /*005c*/ 	.word	0x000006b0


	//   ....[2]....
        /*0060*/ 	.word	0x00000710


	//   ....[3]....
        /*0064*/ 	.word	0x00000740


	//   ....[4]....
        /*0068*/ 	.word	0x00000850


	//   ....[5]....
        /*006c*/ 	.word	0x000008d0


	//   ....[6]....
        /*0070*/ 	.word	0x000008e0


	//   ....[7]....
        /*0074*/ 	.word	0x00000940


	//----- nvinfo : EIATTR_COOP_GROUP_MASK_REGIDS
	.align		4
.L_29:
        /*0078*/ 	.byte	0x04, 0x29
        /*007a*/ 	.short	(.L_31 - .L_30)


	//   ....[0]....
.L_30:
        /*007c*/ 	.word	0xffffffff


	//   ....[1]....
        /*0080*/ 	.word	0xffffffff


	//   ....[2]....
        /*0084*/ 	.word	0xffffffff


	//   ....[3]....
        /*0088*/ 	.word	0xffffffff


	//   ....[4]....
        /*008c*/ 	.word	0xffffffff


	//   ....[5]....
        /*0090*/ 	.word	0xffffffff


	//   ....[6]....
        /*0094*/ 	.word	0xffffffff


	//----- nvinfo : EIATTR_COOP_GROUP_INSTR_OFFSETS
	.align		4
.L_31:
        /*0098*/ 	.byte	0x04, 0x28
        /*009a*/ 	.short	(.L_33 - .L_32)


	//   ....[0]....
.L_32:
        /*009c*/ 	.word	0x00000070


	//   ....[1]....
        /*00a0*/ 	.word	0x00000080


	//   ....[2]....
        /*00a4*/ 	.word	0x00000140


	//   ....[3]....
        /*00a8*/ 	.word	0x00000440


	//   ....[4]....
        /*00ac*/ 	.word	0x00000480


	//   ....[5]....
        /*00b0*/ 	.word	0x00000510


	//   ....[6]....
        /*00b4*/ 	.word	0x00000ad0


	//----- nvinfo : EIATTR_REG_RECONFIG
	.align		4
.L_33:
        /*00b8*/ 	.byte	0x01, 0x54
	.zero		2


	//----- nvinfo : EIATTR_SYSCALL_OFFSETS
	.align		4
        /*00bc*/ 	.byte	0x04, 0x46
        /*00be*/ 	.short	(.L_35 - .L_34)


	//   ....[0]....
.L_34:
        /*00c0*/ 	.word	0x00001a20


	//----- nvinfo : EIATTR_MBARRIER_INSTR_OFFSETS
	.align		4
.L_35:
        /*00c4*/ 	.byte	0x04, 0x39
        /*00c6*/ 	.short	(.L_37 - .L_36)


	//   ....[0]....
.L_36:
        /*00c8*/ 	.word	0x00000260
        /*00cc*/ 	.word	0x000000ff
        /*00d0*/ 	.word	0x00000000
        /*00d4*/ 	.short	0x0100
        /*00d6*/ 	.byte	0x08
	.zero		1


	//   ....[1]....
        /*00d8*/ 	.word	0x00000270
        /*00dc*/ 	.word	0x000000ff
        /*00e0*/ 	.word	0x00000070
        /*00e4*/ 	.short	0x0100
        /*00e6*/ 	.byte	0x08
	.zero		1


	//   ....[2]....
        /*00e8*/ 	.word	0x00000280
        /*00ec*/ 	.word	0x000000ff
        /*00f0*/ 	.word	0x00000008
        /*00f4*/ 	.short	0x0100
        /*00f6*/ 	.byte	0x08
	.zero		1


	//   ....[3]....
        /*00f8*/ 	.word	0x00000290
        /*00fc*/ 	.word	0x000000ff
        /*0100*/ 	.word	0x00000078
        /*0104*/ 	.short	0x0100
        /*0106*/ 	.byte	0x08
	.zero		1


	//   ....[4]....
        /*0108*/ 	.word	0x000002a0
        /*010c*/ 	.word	0x000000ff
        /*0110*/ 	.word	0x00000010
        /*0114*/ 	.short	0x0100
        /*0116*/ 	.byte	0x08
	.zero		1


	//   ....[5]....
        /*0118*/ 	.word	0x000002b0
        /*011c*/ 	.word	0x000000ff
        /*0120*/ 	.word	0x00000080
        /*0124*/ 	.short	0x0100
        /*0126*/ 	.byte	0x08
	.zero		1


	//   ....[6]....
        /*0128*/ 	.word	0x000002c0
        /*012c*/ 	.word	0x000000ff
        /*0130*/ 	.word	0x00000018
        /*0134*/ 	.short	0x0100
        /*0136*/ 	.byte	0x08
	.zero		1


	//   ....[7]....
        /*0138*/ 	.word	0x000002d0
        /*013c*/ 	.word	0x000000ff
        /*0140*/ 	.word	0x00000088
        /*0144*/ 	.short	0x0100
        /*0146*/ 	.byte	0x08
	.zero		1


	//   ....[8]....
        /*0148*/ 	.word	0x000002e0
        /*014c*/ 	.word	0x000000ff
        /*0150*/ 	.word	0x00000020
        /*0154*/ 	.short	0x0100
        /*0156*/ 	.byte	0x08
	.zero		1


	//   ....[9]....
        /*0158*/ 	.word	0x000002f0
        /*015c*/ 	.word	0x000000ff
        /*0160*/ 	.word	0x00000090
        /*0164*/ 	.short	0x0100
        /*0166*/ 	.byte	0x08
	.zero		1


	//   ....[10]....
        /*0168*/ 	.word	0x00000300
        /*016c*/ 	.word	0x000000ff
        /*0170*/ 	.word	0x00000028
        /*0174*/ 	.short	0x0100
        /*0176*/ 	.byte	0x08
	.zero		1


	//   ....[11]....
        /*0178*/ 	.word	0x00000310
        /*017c*/ 	.word	0x000000ff
        /*0180*/ 	.word	0x00000098
        /*0184*/ 	.short	0x0100
        /*0186*/ 	.byte	0x08
	.zero		1


	//   ....[12]....
        /*0188*/ 	.word	0x00000320
        /*018c*/ 	.word	0x000000ff
        /*0190*/ 	.word	0x00000030
        /*0194*/ 	.short	0x0100
        /*0196*/ 	.byte	0x08
	.zero		1


	//   ....[13]....
        /*0198*/ 	.word	0x00000330
        /*019c*/ 	.word	0x000000ff
        /*01a0*/ 	.word	0x000000a0
        /*01a4*/ 	.short	0x0100
        /*01a6*/ 	.byte	0x08
	.zero		1


	//   ....[14]....
        /*01a8*/ 	.word	0x00000340
        /*01ac*/ 	.word	0x000000ff
        /*01b0*/ 	.word	0x00000038
        /*01b4*/ 	.short	0x0100
        /*01b6*/ 	.byte	0x08
	.zero		1


	//   ....[15]....
        /*01b8*/ 	.word	0x00000350
        /*01bc*/ 	.word	0x000000ff
        /*01c0*/ 	.word	0x000000a8
        /*01c4*/ 	.short	0x0100
        /*01c6*/ 	.byte	0x08
	.zero		1


	//   ....[16]....
        /*01c8*/ 	.word	0x00000360
        /*01cc*/ 	.word	0x000000ff
        /*01d0*/ 	.word	0x00000040
        /*01d4*/ 	.short	0x0100
        /*01d6*/ 	.byte	0x08
	.zero		1


	//   ....[17]....
        /*01d8*/ 	.word	0x00000370
        /*01dc*/ 	.word	0x000000ff
        /*01e0*/ 	.word	0x000000b0
        /*01e4*/ 	.short	0x0100
        /*01e6*/ 	.byte	0x08
	.zero		1


	//   ....[18]....
        /*01e8*/ 	.word	0x00000380
        /*01ec*/ 	.word	0x000000ff
        /*01f0*/ 	.word	0x00000048
        /*01f4*/ 	.short	0x0100
        /*01f6*/ 	.byte	0x08
	.zero		1


	//   ....[19]....
        /*01f8*/ 	.word	0x00000390
        /*01fc*/ 	.word	0x000000ff
        /*0200*/ 	.word	0x000000b8
        /*0204*/ 	.short	0x0100
        /*0206*/ 	.byte	0x08
	.zero		1


	//   ....[20]....
        /*0208*/ 	.word	0x000003a0
        /*020c*/ 	.word	0x000000ff
        /*0210*/ 	.word	0x00000050
        /*0214*/ 	.short	0x0100
        /*0216*/ 	.byte	0x08
	.zero		1


	//   ....[21]....
        /*0218*/ 	.word	0x000003b0
        /*021c*/ 	.word	0x000000ff
        /*0220*/ 	.word	0x000000c0
        /*0224*/ 	.short	0x0100
        /*0226*/ 	.byte	0x08
	.zero		1


	//   ....[22]....
        /*0228*/ 	.word	0x000003c0
        /*022c*/ 	.word	0x000000ff
        /*0230*/ 	.word	0x00000058
        /*0234*/ 	.short	0x0100
        /*0236*/ 	.byte	0x08
	.zero		1


	//   ....[23]....
        /*0238*/ 	.word	0x000003d0
        /*023c*/ 	.word	0x000000ff
        /*0240*/ 	.word	0x000000c8
        /*0244*/ 	.short	0x0100
        /*0246*/ 	.byte	0x08
	.zero		1


	//   ....[24]....
        /*0248*/ 	.word	0x000003e0
        /*024c*/ 	.word	0x000000ff
        /*0250*/ 	.word	0x00000060
        /*0254*/ 	.short	0x0100
        /*0256*/ 	.byte	0x08
	.zero		1


	//   ....[25]....
        /*0258*/ 	.word	0x000003f0
        /*025c*/ 	.word	0x000000ff
        /*0260*/ 	.word	0x000000d0
        /*0264*/ 	.short	0x0100
        /*0266*/ 	.byte	0x08
	.zero		1


	//   ....[26]....
        /*0268*/ 	.word	0x00000400
        /*026c*/ 	.word	0x000000ff
        /*0270*/ 	.word	0x00000068
        /*0274*/ 	.short	0x0100
        /*0276*/ 	.byte	0x08
	.zero		1


	//   ....[27]....
        /*0278*/ 	.word	0x00000410
        /*027c*/ 	.word	0x000000ff
        /*0280*/ 	.word	0x000000d8
        /*0284*/ 	.short	0x0100
        /*0286*/ 	.byte	0x08
	.zero		1


	//   ....[28]....
        /*0288*/ 	.word	0x00000970
        /*028c*/ 	.word	0x000000ff
        /*0290*/ 	.word	0x00000110
        /*0294*/ 	.short	0x0100
        /*0296*/ 	.byte	0x08
	.zero		1


	//   ....[29]....
        /*0298*/ 	.word	0x00000a10
        /*029c*/ 	.word	0x000000ff
        /*02a0*/ 	.word	0x00000118
        /*02a4*/ 	.short	0x0100
        /*02a6*/ 	.byte	0x08
	.zero		1


	//   ....[30]....
        /*02a8*/ 	.word	0x00000a50
        /*02ac*/ 	.word	0x000000ff
        /*02b0*/ 	.word	0x000000f0
        /*02b4*/ 	.short	0x0100
        /*02b6*/ 	.byte	0x09
	.zero		1


	//   ....[31]....
        /*02b8*/ 	.word	0x00000a60
        /*02bc*/ 	.word	0x000000ff
        /*02c0*/ 	.word	0x000000f8
        /*02c4*/ 	.short	0x0100
        /*02c6*/ 	.byte	0x09
	.zero		1


	//   ....[32]....
        /*02c8*/ 	.word	0x00000a70
        /*02cc*/ 	.word	0x000000ff
        /*02d0*/ 	.word	0x00000100
        /*02d4*/ 	.short	0x0100
        /*02d6*/ 	.byte	0x09
	.zero		1


	//   ....[33]....
        /*02d8*/ 	.word	0x00000a80
        /*02dc*/ 	.word	0x000000ff
        /*02e0*/ 	.word	0x00000108
        /*02e4*/ 	.short	0x0100
        /*02e6*/ 	.byte	0x09
	.zero		1


	//   ....[34]....
        /*02e8*/ 	.word	0x000018e0
        /*02ec*/ 	.word	0x000000ff
        /*02f0*/ 	.word	0xfffffff8
        /*02f4*/ 	.short	0x010a
        /*02f6*/ 	.byte	0x2b
	.zero		1


	//   ....[35]....
        /*02f8*/ 	.word	0x00001aa0
        /*02fc*/ 	.word	0x00000003
        /*0300*/ 	.word	0x00000000
        /*0304*/ 	.short	0x010a
        /*0306*/ 	.byte	0x3f
	.zero		1


	//   ....[36]....
        /*0308*/ 	.word	0x00001b00
        /*030c*/ 	.word	0x00000003
        /*0310*/ 	.word	0x00000000
        /*0314*/ 	.short	0x010a
        /*0316*/ 	.byte	0x3f
	.zero		1


	//   ....[37]....
        /*0318*/ 	.word	0x00001d60
        /*031c*/ 	.word	0x000000ff
        /*0320*/ 	.word	0x00000000
        /*0324*/ 	.short	0x010a
        /*0326*/ 	.byte	0x04
	.zero		1


	//   ....[38]....
        /*0328*/ 	.word	0x00001da0
        /*032c*/ 	.word	0x000000ff
        /*0330*/ 	.word	0x00000000
        /*0334*/ 	.short	0x010a
        /*0336*/ 	.byte	0x04
	.zero		1


	//   ....[39]....
        /*0338*/ 	.word	0x00001f00
        /*033c*/ 	.word	0x00000004
        /*0340*/ 	.word	0x00000000
        /*0344*/ 	.short	0x0101
        /*0346*/ 	.byte	0x3f
	.zero		1


	//   ....[40]....
        /*0348*/ 	.word	0x00002010
        /*034c*/ 	.word	0x00000003
        /*0350*/ 	.word	0x00000000
        /*0354*/ 	.short	0x0101
        /*0356*/ 	.byte	0x2e
	.zero		1


	//   ....[41]....
        /*0358*/ 	.word	0x00002130
        /*035c*/ 	.word	0x00000000
        /*0360*/ 	.word	0x00000000
        /*0364*/ 	.short	0x0101
        /*0366*/ 	.byte	0x3f
	.zero		1


	//   ....[42]....
        /*0368*/ 	.word	0x000021b0
        /*036c*/ 	.word	0x000000ff
        /*0370*/ 	.word	0x00000008
        /*0374*/ 	.short	0x010a
        /*0376*/ 	.byte	0x2b
	.zero		1


	//   ....[43]....
        /*0378*/ 	.word	0x00008130
        /*037c*/ 	.word	0x00000000
        /*0380*/ 	.word	0x00000000
        /*0384*/ 	.short	0x0101
        /*0386*/ 	.byte	0x2e
	.zero		1


	//   ....[44]....
        /*0388*/ 	.word	0x00008a30
        /*038c*/ 	.word	0x0000000c
        /*0390*/ 	.word	0x00000070
        /*0394*/ 	.short	0x010a
        /*0396*/ 	.byte	0x3f
	.zero		1


	//   ....[45]....
        /*0398*/ 	.word	0x00008e30
        /*039c*/ 	.word	0x00000006
        /*03a0*/ 	.word	0x00000118
        /*03a4*/ 	.short	0x0101
        /*03a6*/ 	.byte	0x3f
	.zero		1


	//   ....[46]....
        /*03a8*/ 	.word	0x00009550
        /*03ac*/ 	.word	0x00000007
        /*03b0*/ 	.word	0x00000000
        /*03b4*/ 	.short	0x010a
        /*03b6*/ 	.byte	0x3f
	.zero		1


	//   ....[47]....
        /*03b8*/ 	.word	0x000095d0
        /*03bc*/ 	.word	0x00000006
        /*03c0*/ 	.word	0x00000000
        /*03c4*/ 	.short	0x010a
        /*03c6*/ 	.byte	0x3f
	.zero		1


	//   ....[48]....
        /*03c8*/ 	.word	0x00009660
        /*03cc*/ 	.word	0x00000007
        /*03d0*/ 	.word	0x00000000
        /*03d4*/ 	.short	0x010a
        /*03d6*/ 	.byte	0x3f
	.zero		1


	//   ....[49]....
        /*03d8*/ 	.word	0x000096f0
        /*03dc*/ 	.word	0x00000006
        /*03e0*/ 	.word	0x00000000
        /*03e4*/ 	.short	0x010a
        /*03e6*/ 	.byte	0x3f
	.zero		1


	//   ....[50]....
        /*03e8*/ 	.word	0x00009780
        /*03ec*/ 	.word	0x00000007
        /*03f0*/ 	.word	0x00000000
        /*03f4*/ 	.short	0x010a
        /*03f6*/ 	.byte	0x3f
	.zero		1


	//   ....[51]....
        /*03f8*/ 	.word	0x00009810
        /*03fc*/ 	.word	0x00000006
        /*0400*/ 	.word	0x00000000
        /*0404*/ 	.short	0x010a
        /*0406*/ 	.byte	0x3f
	.zero		1


	//   ....[52]....
        /*0408*/ 	.word	0x000098a0
        /*040c*/ 	.word	0x00000007
        /*0410*/ 	.word	0x00000000
        /*0414*/ 	.short	0x010a
        /*0416*/ 	.byte	0x3f
	.zero		1


	//   ....[53]....
        /*0418*/ 	.word	0x00009930
        /*041c*/ 	.word	0x00000006
        /*0420*/ 	.word	0x00000000
        /*0424*/ 	.short	0x010a
        /*0426*/ 	.byte	0x3f
	.zero		1


	//   ....[54]....
        /*0428*/ 	.word	0x000099c0
        /*042c*/ 	.word	0x00000007
        /*0430*/ 	.word	0x00000000
        /*0434*/ 	.short	0x010a
        /*0436*/ 	.byte	0x3f
	.zero		1


	//   ....[55]....
        /*0438*/ 	.word	0x00009a50
        /*043c*/ 	.word	0x00000006
        /*0440*/ 	.word	0x00000000
        /*0444*/ 	.short	0x010a
        /*0446*/ 	.byte	0x3f
	.zero		1


	//   ....[56]....
        /*0448*/ 	.word	0x00009ae0
        /*044c*/ 	.word	0x00000007
        /*0450*/ 	.word	0x00000000
        /*0454*/ 	.short	0x010a
        /*0456*/ 	.byte	0x3f
	.zero		1


	//   ....[57]....
        /*0458*/ 	.word	0x00009b70
        /*045c*/ 	.word	0x00000006
        /*0460*/ 	.word	0x00000000
        /*0464*/ 	.short	0x010a
        /*0466*/ 	.byte	0x3f
	.zero		1


	//   ....[58]....
        /*0468*/ 	.word	0x00009c00
        /*046c*/ 	.word	0x00000007
        /*0470*/ 	.word	0x00000000
        /*0474*/ 	.short	0x010a
        /*0476*/ 	.byte	0x3f
	.zero		1


	//   ....[59]....
        /*0478*/ 	.word	0x00009c90
        /*047c*/ 	.word	0x00000005
        /*0480*/ 	.word	0x00000000
        /*0484*/ 	.short	0x010a
        /*0486*/ 	.byte	0x3f
	.zero		1


	//   ....[60]....
        /*0488*/ 	.word	0x00009d00
        /*048c*/ 	.word	0x00000003
        /*0490*/ 	.word	0xfffffff8
        /*0494*/ 	.short	0x010a
        /*0496*/ 	.byte	0x3f
	.zero		1


	//   ....[61]....
        /*0498*/ 	.word	0x00009d50
        /*049c*/ 	.word	0x00000003
        /*04a0*/ 	.word	0x00000000
        /*04a4*/ 	.short	0x010a
        /*04a6*/ 	.byte	0x3f
	.zero		1


	//   ....[62]....
        /*04a8*/ 	.word	0x00009db0
        /*04ac*/ 	.word	0x00000005
        /*04b0*/ 	.word	0x00000000
        /*04b4*/ 	.short	0x010a
        /*04b6*/ 	.byte	0x3f
	.zero		1


	//   ....[63]....
        /*04b8*/ 	.word	0x00009e10
        /*04bc*/ 	.word	0x00000003
        /*04c0*/ 	.word	0x00000008
        /*04c4*/ 	.short	0x010a
        /*04c6*/ 	.byte	0x3f
	.zero		1


	//   ....[64]....
        /*04c8*/ 	.word	0x00009ee0
        /*04cc*/ 	.word	0x0000000c
        /*04d0*/ 	.word	0x00000070
        /*04d4*/ 	.short	0x010a
        /*04d6*/ 	.byte	0x3f
	.zero		1


	//   ....[65]....
        /*04d8*/ 	.word	0x00009fb0
        /*04dc*/ 	.word	0x00000007
        /*04e0*/ 	.word	0x00000000
        /*04e4*/ 	.short	0x010a
        /*04e6*/ 	.byte	0x3f
	.zero		1


	//   ....[66]....
        /*04e8*/ 	.word	0x0000a000
        /*04ec*/ 	.word	0x00000006
        /*04f0*/ 	.word	0x00000000
        /*04f4*/ 	.short	0x010a
        /*04f6*/ 	.byte	0x3f
	.zero		1


	//   ....[67]....
        /*04f8*/ 	.word	0x0000a050
        /*04fc*/ 	.word	0x00000007
        /*0500*/ 	.word	0x00000000
        /*0504*/ 	.short	0x010a
        /*0506*/ 	.byte	0x3f
	.zero		1


	//   ....[68]....
        /*0508*/ 	.word	0x0000a0a0
        /*050c*/ 	.word	0x00000006
        /*0510*/ 	.word	0x00000000
        /*0514*/ 	.short	0x010a
        /*0516*/ 	.byte	0x3f
	.zero		1


	//   ....[69]....
        /*0518*/ 	.word	0x0000a0f0
        /*051c*/ 	.word	0x00000007
        /*0520*/ 	.word	0x00000000
        /*0524*/ 	.short	0x010a
        /*0526*/ 	.byte	0x3f
	.zero		1


	//   ....[70]....
        /*0528*/ 	.word	0x0000a140
        /*052c*/ 	.word	0x00000006
        /*0530*/ 	.word	0x00000000
        /*0534*/ 	.short	0x010a
        /*0536*/ 	.byte	0x3f
	.zero		1


	//   ....[71]....
        /*0538*/ 	.word	0x0000a190
        /*053c*/ 	.word	0x00000007
        /*0540*/ 	.word	0x00000000
        /*0544*/ 	.short	0x010a
        /*0546*/ 	.byte	0x3f
	.zero		1


	//   ....[72]....
        /*0548*/ 	.word	0x0000a1e0
        /*054c*/ 	.word	0x00000006
        /*0550*/ 	.word	0x00000000
        /*0554*/ 	.short	0x010a
        /*0556*/ 	.byte	0x3f
	.zero		1


	//   ....[73]....
        /*0558*/ 	.word	0x0000a230
        /*055c*/ 	.word	0x00000007
        /*0560*/ 	.word	0x00000000
        /*0564*/ 	.short	0x010a
        /*0566*/ 	.byte	0x3f
	.zero		1


	//   ....[74]....
        /*0568*/ 	.word	0x0000a280
        /*056c*/ 	.word	0x00000006
        /*0570*/ 	.word	0x00000000
        /*0574*/ 	.short	0x010a
        /*0576*/ 	.byte	0x3f
	.zero		1


	//   ....[75]....
        /*0578*/ 	.word	0x0000a2d0
        /*057c*/ 	.word	0x00000007
        /*0580*/ 	.word	0x00000000
        /*0584*/ 	.short	0x010a
        /*0586*/ 	.byte	0x3f
	.zero		1


	//   ....[76]....
        /*0588*/ 	.word	0x0000a320
        /*058c*/ 	.word	0x00000006
        /*0590*/ 	.word	0x00000000
        /*0594*/ 	.short	0x010a
        /*0596*/ 	.byte	0x3f
	.zero		1


	//   ....[77]....
        /*0598*/ 	.word	0x0000a370
        /*059c*/ 	.word	0x00000007
        /*05a0*/ 	.word	0x00000000
        /*05a4*/ 	.short	0x010a
        /*05a6*/ 	.byte	0x3f
	.zero		1


	//----- nvinfo : EIATTR_NUM_MBARRIERS
	.align		4
.L_37:
        /*05a8*/ 	.byte	0x03, 0x38
        /*05aa*/ 	.short	0x0022


	//----- nvinfo : EIATTR_EXIT_INSTR_OFFSETS
	.align		4
        /*05ac*/ 	.byte	0x04, 0x1c
        /*05ae*/ 	.short	(.L_39 - .L_38)


	//   ....[0]....
.L_38:
        /*05b0*/ 	.word	0x00001560


	//   ....[1]....
        /*05b4*/ 	.word	0x000015c0


	//   ....[2]....
        /*05b8*/ 	.word	0x00008730


	//   ....[3]....
        /*05bc*/ 	.word	0x00008760


	//   ....[4]....
        /*05c0*/ 	.word	0x00009ce0


	//----- nvinfo : EIATTR_MAX_THREADS
	.align		4
.L_39:
        /*05c4*/ 	.byte	0x04, 0x05
        /*05c6*/ 	.short	(.L_41 - .L_40)
.L_40:
        /*05c8*/ 	.word	0x00000180
        /*05cc*/ 	.word	0x00000001
        /*05d0*/ 	.word	0x00000001


	//----- nvinfo : EIATTR_CRS_STACK_SIZE
	.align		4
.L_41:
        /*05d4*/ 	.byte	0x04, 0x1e
        /*05d6*/ 	.short	(.L_43 - .L_42)
.L_42:
        /*05d8*/ 	.word	0x00000000


	//----- nvinfo : EIATTR_CBANK_PARAM_SIZE
	.align		4
.L_43:
        /*05dc*/ 	.byte	0x03, 0x19
        /*05de*/ 	.short	0x0470


	//----- nvinfo : EIATTR_PARAM_CBANK
	.align		4
        /*05e0*/ 	.byte	0x04, 0x0a
        /*05e2*/ 	.short	(.L_45 - .L_44)
	.align		4
.L_44:
        /*05e4*/ 	.word	index@(.nv.constant0._ZN7cutlass13device_kernelINS_4gemm6kernel13GemmUniversalIN4cute5tupleIJiiiiEEENS1_10collective13CollectiveMmaINS1_34MainloopSm90TmaGmmaWarpSpecializedILi14ENS5_IJNS4_1CILi2EEENSA_ILi1EEESC_EEENS1_32KernelTmaWarpSpecializedPingpongEEENS5_IJNSA_ILi64EEENSA_ILi192EEENSA_ILi32EEEEEENS_6half_tENS5_IJlSC_lEEESK_SL_NS4_8TiledMMAINS4_8MMA_AtomIJNS4_4SM904GMMA26MMA_64x192x16_F32F16F16_SSILNSP_5MajorE0ELSR_0ELNSP_7ScaleInE1ELSS_1EEEEEENS4_6LayoutINS5_IJSC_SC_SC_EEENS5_IJNSA_ILi0EEESX_SX_EEEEENS5_IJNS4_10UnderscoreES10_S10_EEEEENS4_13SM90_TMA_LOADENS4_14ComposedLayoutINS4_7SwizzleILi2ELi4ELi3EEENS4_18smem_ptr_flag_bitsILi16EEENSV_INS5_IJNSA_ILi8EEESI_EEENS5_IJSI_SC_EEEEEEEvNS4_8identityENS4_23SM90_TMA_LOAD_MULTICASTES1D_vS1E_EENS_8epilogue10collective6detail29Sm90TmaWarpSpecializedAdapterINS1I_15DefaultEpilogueISK_SL_SL_NS1H_6thread17LinearCombinationISK_Li1EffLNS1M_9ScaleType4KindE0ELNS_15FloatRoundStyleE2ESK_EENS1_15EpilogueDefaultEEEEEvvEEEEvNT_6ParamsE)
        /*05e8*/ 	.short	0x0210
        /*05ea*/ 	.short	0x0470


	//----- nvinfo : EIATTR_SW_WAR
	.align		4
.L_45:
        /*05ec*/ 	.byte	0x04, 0x36
        /*05ee*/ 	.short	(.L_47 - .L_46)
.L_46:
        /*05f0*/ 	.word	0x00000008
.L_47:


//--------------------- .nv.callgraph             --------------------------
	.section	.nv.callgraph,"",@"SHT_CUDA_CALLGRAPH"
	.align	4
	.sectionentsize	8
	.align		4
        /*0000*/ 	.word	0x00000000
	.align		4
        /*0004*/ 	.word	0xffffffff
	.align		4
        /*0008*/ 	.word	index@(_ZN7cutlass13device_kernelINS_4gemm6kernel13GemmUniversalIN4cute5tupleIJiiiiEEENS1_10collective13CollectiveMmaINS1_34MainloopSm90TmaGmmaWarpSpecializedILi14ENS5_IJNS4_1CILi2EEENSA_ILi1EEESC_EEENS1_32KernelTmaWarpSpecializedPingpongEEENS5_IJNSA_ILi64EEENSA_ILi192EEENSA_ILi32EEEEEENS_6half_tENS5_IJlSC_lEEESK_SL_NS4_8TiledMMAINS4_8MMA_AtomIJNS4_4SM904GMMA26MMA_64x192x16_F32F16F16_SSILNSP_5MajorE0ELSR_0ELNSP_7ScaleInE1ELSS_1EEEEEENS4_6LayoutINS5_IJSC_SC_SC_EEENS5_IJNSA_ILi0EEESX_SX_EEEEENS5_IJNS4_10UnderscoreES10_S10_EEEEENS4_13SM90_TMA_LOADENS4_14ComposedLayoutINS4_7SwizzleILi2ELi4ELi3EEENS4_18smem_ptr_flag_bitsILi16EEENSV_INS5_IJNSA_ILi8EEESI_EEENS5_IJSI_SC_EEEEEEEvNS4_8identityENS4_23SM90_TMA_LOAD_MULTICASTES1D_vS1E_EENS_8epilogue10collective6detail29Sm90TmaWarpSpecializedAdapterINS1I_15DefaultEpilogueISK_SL_SL_NS1H_6thread17LinearCombinationISK_Li1EffLNS1M_9ScaleType4KindE0ELNS_15FloatRoundStyleE2ESK_EENS1_15EpilogueDefaultEEEEEvvEEEEvNT_6ParamsE)
	.align		4
        /*000c*/ 	.word	index@(__assertfail)
	.align		4
        /*0010*/ 	.word	0x00000000
	.align		4
        /*0014*/ 	.word	0xfffffffe
	.align		4
        /*0018*/ 	.word	0x00000000
	.align		4
        /*001c*/ 	.word	0xfffffffd
	.align		4
        /*0020*/ 	.word	0x00000000
	.align		4
        /*0024*/ 	.word	0xfffffffc


//--------------------- .nv.constant4             --------------------------
	.section	.nv.constant4,"a",@progbits
	.align	8
	.align		8
.nv.constant4:
        /*0000*/ 	.dword	__assertfail
	.align		8
        /*0008*/ 	.dword	__unnamed_1
	.align		8
        /*0010*/ 	.dword	_ZN39_INTERNAL_e2bb8123_4_k_cu_18683e3c_92184cuda3std3__45__cpo5beginE
	.align		8
        /*0018*/ 	.dword	_ZN39_INTERNAL_e2bb8123_4_k_cu_18683e3c_92184cuda3std3__45__cpo3endE
	.align		8
        /*0020*/ 	.dword	_ZN39_INTERNAL_e2bb8123_4_k_cu_18683e3c_92184cuda3std3__45__cpo6cbeginE
	.align		8
        /*0028*/ 	.dword	_ZN39_INTERNAL_e2bb8123_4_k_cu_18683e3c_92184cuda3std3__45__cpo4cendE
	.align		8
        /*0030*/ 	.dword	_ZN39_INTERNAL_e2bb8123_4_k_cu_18683e3c_92184cuda3std3__441_GLOBAL__N__e2bb8123_4_k_cu_18683e3c_92186ignoreE
	.align		8
        /*0038*/ 	.dword	_ZN39_INTERNAL_e2bb8123_4_k_cu_18683e3c_92184cuda3std3__419piecewise_constructE
	.align		8
        /*0040*/ 	.dword	_ZN39_INTERNAL_e2bb8123_4_k_cu_18683e3c_92184cuda3std3__48in_placeE
	.align		8
        /*0048*/ 	.dword	_ZN39_INTERNAL_e2bb8123_4_k_cu_18683e3c_92184cuda3std6ranges3__45__cpo4swapE
	.align		8
        /*0050*/ 	.dword	_ZN39_INTERNAL_e2bb8123_4_k_cu_18683e3c_92184cuda3std6ranges3__45__cpo9iter_moveE
	.align		8
        /*0058*/ 	.dword	_ZN39_INTERNAL_e2bb8123_4_k_cu_18683e3c_92184cute7productE
	.align		8
        /*0060*/ 	.dword	_ZN39_INTERNAL_e2bb8123_4_k_cu_18683e3c_92184cute1_E
	.align		8
        /*0068*/ 	.dword	$str$22
	.align		8
        /*0070*/ 	.dword	$str$23


//--------------------- .text._ZN7cutlass13device_kernelINS_4gemm6kernel13GemmUniversalIN4cute5tupleIJiiiiEEENS1_10collective13CollectiveMmaINS1_34MainloopSm90TmaGmmaWarpSpecializedILi14ENS5_IJNS4_1CILi2EEENSA_ILi1EEESC_EEENS1_32KernelTmaWarpSpecializedPingpongEEENS5_IJNSA_ILi64EEENSA_ILi192EEENSA_ILi32EEEEEENS_6half_tENS5_IJlSC_lEEESK_SL_NS4_8TiledMMAINS4_8MMA_AtomIJNS4_4SM904GMMA26MMA_64x192x16_F32F16F16_SSILNSP_5MajorE0ELSR_0ELNSP_7ScaleInE1ELSS_1EEEEEENS4_6LayoutINS5_IJSC_SC_SC_EEENS5_IJNSA_ILi0EEESX_SX_EEEEENS5_IJNS4_10UnderscoreES10_S10_EEEEENS4_13SM90_TMA_LOADENS4_14ComposedLayoutINS4_7SwizzleILi2ELi4ELi3EEENS4_18smem_ptr_flag_bitsILi16EEENSV_INS5_IJNSA_ILi8EEESI_EEENS5_IJSI_SC_EEEEEEEvNS4_8identityENS4_23SM90_TMA_LOAD_MULTICASTES1D_vS1E_EENS_8epilogue10collective6detail29Sm90TmaWarpSpecializedAdapterINS1I_15DefaultEpilogueISK_SL_SL_NS1H_6thread17LinearCombinationISK_Li1EffLNS1M_9ScaleType4KindE0ELNS_15FloatRoundStyleE2ESK_EENS1_15EpilogueDefaultEEEEEvvEEEEvNT_6ParamsE --------------------------
	.section	.text._ZN7cutlass13device_kernelINS_4gemm6kernel13GemmUniversalIN4cute5tupleIJiiiiEEENS1_10collective13CollectiveMmaINS1_34MainloopSm90TmaGmmaWarpSpecializedILi14ENS5_IJNS4_1CILi2EEENSA_ILi1EEESC_EEENS1_32KernelTmaWarpSpecializedPingpongEEENS5_IJNSA_ILi64EEENSA_ILi192EEENSA_ILi32EEEEEENS_6half_tENS5_IJlSC_lEEESK_SL_NS4_8TiledMMAINS4_8MMA_AtomIJNS4_4SM904GMMA26MMA_64x192x16_F32F16F16_SSILNSP_5MajorE0ELSR_0ELNSP_7ScaleInE1ELSS_1EEEEEENS4_6LayoutINS5_IJSC_SC_SC_EEENS5_IJNSA_ILi0EEESX_SX_EEEEENS5_IJNS4_10UnderscoreES10_S10_EEEEENS4_13SM90_TMA_LOADENS4_14ComposedLayoutINS4_7SwizzleILi2ELi4ELi3EEENS4_18smem_ptr_flag_bitsILi16EEENSV_INS5_IJNSA_ILi8EEESI_EEENS5_IJSI_SC_EEEEEEEvNS4_8identityENS4_23SM90_TMA_LOAD_MULTICASTES1D_vS1E_EENS_8epilogue10collective6detail29Sm90TmaWarpSpecializedAdapterINS1I_15DefaultEpilogueISK_SL_SL_NS1H_6thread17LinearCombinationISK_Li1EffLNS1M_9ScaleType4KindE0ELNS_15FloatRoundStyleE2ESK_EENS1_15EpilogueDefaultEEEEEvvEEEEvNT_6ParamsE,"ax",@progbits
	.align	128
.text._ZN7cutlass13device_kernelINS_4gemm6kernel13GemmUniversalIN4cute5tupleIJiiiiEEENS1_10collective13CollectiveMmaINS1_34MainloopSm90TmaGmmaWarpSpecializedILi14ENS5_IJNS4_1CILi2EEENSA_ILi1EEESC_EEENS1_32KernelTmaWarpSpecializedPingpongEEENS5_IJNSA_ILi64EEENSA_ILi192EEENSA_ILi32EEEEEENS_6half_tENS5_IJlSC_lEEESK_SL_NS4_8TiledMMAINS4_8MMA_AtomIJNS4_4SM904GMMA26MMA_64x192x16_F32F16F16_SSILNSP_5MajorE0ELSR_0ELNSP_7ScaleInE1ELSS_1EEEEEENS4_6LayoutINS5_IJSC_SC_SC_EEENS5_IJNSA_ILi0EEESX_SX_EEEEENS5_IJNS4_10UnderscoreES10_S10_EEEEENS4_13SM90_TMA_LOADENS4_14ComposedLayoutINS4_7SwizzleILi2ELi4ELi3EEENS4_18smem_ptr_flag_bitsILi16EEENSV_INS5_IJNSA_ILi8EEESI_EEENS5_IJSI_SC_EEEEEEEvNS4_8identityENS4_23SM90_TMA_LOAD_MULTICASTES1D_vS1E_EENS_8epilogue10collective6detail29Sm90TmaWarpSpecializedAdapterINS1I_15DefaultEpilogueISK_SL_SL_NS1H_6thread17LinearCombinationISK_Li1EffLNS1M_9ScaleType4KindE0ELNS_15FloatRoundStyleE2ESK_EENS1_15EpilogueDefaultEEEEEvvEEEEvNT_6ParamsE:
        .type           _ZN7cutlass13device_kernelINS_4gemm6kernel13GemmUniversalIN4cute5tupleIJiiiiEEENS1_10collective13CollectiveMmaINS1_34MainloopSm90TmaGmmaWarpSpecializedILi14ENS5_IJNS4_1CILi2EEENSA_ILi1EEESC_EEENS1_32KernelTmaWarpSpecializedPingpongEEENS5_IJNSA_ILi64EEENSA_ILi192EEENSA_ILi32EEEEEENS_6half_tENS5_IJlSC_lEEESK_SL_NS4_8TiledMMAINS4_8MMA_AtomIJNS4_4SM904GMMA26MMA_64x192x16_F32F16F16_SSILNSP_5MajorE0ELSR_0ELNSP_7ScaleInE1ELSS_1EEEEEENS4_6LayoutINS5_IJSC_SC_SC_EEENS5_IJNSA_ILi0EEESX_SX_EEEEENS5_IJNS4_10UnderscoreES10_S10_EEEEENS4_13SM90_TMA_LOADENS4_14ComposedLayoutINS4_7SwizzleILi2ELi4ELi3EEENS4_18smem_ptr_flag_bitsILi16EEENSV_INS5_IJNSA_ILi8EEESI_EEENS5_IJSI_SC_EEEEEEEvNS4_8identityENS4_23SM90_TMA_LOAD_MULTICASTES1D_vS1E_EENS_8epilogue10collective6detail29Sm90TmaWarpSpecializedAdapterINS1I_15DefaultEpilogueISK_SL_SL_NS1H_6thread17LinearCombinationISK_Li1EffLNS1M_9ScaleType4KindE0ELNS_15FloatRoundStyleE2ESK_EENS1_15EpilogueDefaultEEEEEvvEEEEvNT_6ParamsE,@function
        .size           _ZN7cutlass13device_kernelINS_4gemm6kernel13GemmUniversalIN4cute5tupleIJiiiiEEENS1_10collective13CollectiveMmaINS1_34MainloopSm90TmaGmmaWarpSpecializedILi14ENS5_IJNS4_1CILi2EEENSA_ILi1EEESC_EEENS1_32KernelTmaWarpSpecializedPingpongEEENS5_IJNSA_ILi64EEENSA_ILi192EEENSA_ILi32EEEEEENS_6half_tENS5_IJlSC_lEEESK_SL_NS4_8TiledMMAINS4_8MMA_AtomIJNS4_4SM904GMMA26MMA_64x192x16_F32F16F16_SSILNSP_5MajorE0ELSR_0ELNSP_7ScaleInE1ELSS_1EEEEEENS4_6LayoutINS5_IJSC_SC_SC_EEENS5_IJNSA_ILi0EEESX_SX_EEEEENS5_IJNS4_10UnderscoreES10_S10_EEEEENS4_13SM90_TMA_LOADENS4_14ComposedLayoutINS4_7SwizzleILi2ELi4ELi3EEENS4_18smem_ptr_flag_bitsILi16EEENSV_INS5_IJNSA_ILi8EEESI_EEENS5_IJSI_SC_EEEEEEEvNS4_8identityENS4_23SM90_TMA_LOAD_MULTICASTES1D_vS1E_EENS_8epilogue10collective6detail29Sm90TmaWarpSpecializedAdapterINS1I_15DefaultEpilogueISK_SL_SL_NS1H_6thread17LinearCombinationISK_Li1EffLNS1M_9ScaleType4KindE0ELNS_15FloatRoundStyleE2ESK_EENS1_15EpilogueDefaultEEEEEvvEEEEvNT_6ParamsE,(.L_x_288 - _ZN7cutlass13device_kernelINS_4gemm6kernel13GemmUniversalIN4cute5tupleIJiiiiEEENS1_10collective13CollectiveMmaINS1_34MainloopSm90TmaGmmaWarpSpecializedILi14ENS5_IJNS4_1CILi2EEENSA_ILi1EEESC_EEENS1_32KernelTmaWarpSpecializedPingpongEEENS5_IJNSA_ILi64EEENSA_ILi192EEENSA_ILi32EEEEEENS_6half_tENS5_IJlSC_lEEESK_SL_NS4_8TiledMMAINS4_8MMA_AtomIJNS4_4SM904GMMA26MMA_64x192x16_F32F16F16_SSILNSP_5MajorE0ELSR_0ELNSP_7ScaleInE1ELSS_1EEEEEENS4_6LayoutINS5_IJSC_SC_SC_EEENS5_IJNSA_ILi0EEESX_SX_EEEEENS5_IJNS4_10UnderscoreES10_S10_EEEEENS4_13SM90_TMA_LOADENS4_14ComposedLayoutINS4_7SwizzleILi2ELi4ELi3EEENS4_18smem_ptr_flag_bitsILi16EEENSV_INS5_IJNSA_ILi8EEESI_EEENS5_IJSI_SC_EEEEEEEvNS4_8identityENS4_23SM90_TMA_LOAD_MULTICASTES1D_vS1E_EENS_8epilogue10collective6detail29Sm90TmaWarpSpecializedAdapterINS1I_15DefaultEpilogueISK_SL_SL_NS1H_6thread17LinearCombinationISK_Li1EffLNS1M_9ScaleType4KindE0ELNS_15FloatRoundStyleE2ESK_EENS1_15EpilogueDefaultEEEEEvvEEEEvNT_6ParamsE)
        .other          _ZN7cutlass13device_kernelINS_4gemm6kernel13GemmUniversalIN4cute5tupleIJiiiiEEENS1_10collective13CollectiveMmaINS1_34MainloopSm90TmaGmmaWarpSpecializedILi14ENS5_IJNS4_1CILi2EEENSA_ILi1EEESC_EEENS1_32KernelTmaWarpSpecializedPingpongEEENS5_IJNSA_ILi64EEENSA_ILi192EEENSA_ILi32EEEEEENS_6half_tENS5_IJlSC_lEEESK_SL_NS4_8TiledMMAINS4_8MMA_AtomIJNS4_4SM904GMMA26MMA_64x192x16_F32F16F16_SSILNSP_5MajorE0ELSR_0ELNSP_7ScaleInE1ELSS_1EEEEEENS4_6LayoutINS5_IJSC_SC_SC_EEENS5_IJNSA_ILi0EEESX_SX_EEEEENS5_IJNS4_10UnderscoreES10_S10_EEEEENS4_13SM90_TMA_LOADENS4_14ComposedLayoutINS4_7SwizzleILi2ELi4ELi3EEENS4_18smem_ptr_flag_bitsILi16EEENSV_INS5_IJNSA_ILi8EEESI_EEENS5_IJSI_SC_EEEEEEEvNS4_8identityENS4_23SM90_TMA_LOAD_MULTICASTES1D_vS1E_EENS_8epilogue10collective6detail29Sm90TmaWarpSpecializedAdapterINS1I_15DefaultEpilogueISK_SL_SL_NS1H_6thread17LinearCombinationISK_Li1EffLNS1M_9ScaleType4KindE0ELNS_15FloatRoundStyleE2ESK_EENS1_15EpilogueDefaultEEEEEvvEEEEvNT_6ParamsE,@"STO_CUDA_ENTRY STV_DEFAULT"
_ZN7cutlass13device_kernelINS_4gemm6kernel13GemmUniversalIN4cute5tupleIJiiiiEEENS1_10collective13CollectiveMmaINS1_34MainloopSm90TmaGmmaWarpSpecializedILi14ENS5_IJNS4_1CILi2EEENSA_ILi1EEESC_EEENS1_32KernelTmaWarpSpecializedPingpongEEENS5_IJNSA_ILi64EEENSA_ILi192EEENSA_ILi32EEEEEENS_6half_tENS5_IJlSC_lEEESK_SL_NS4_8TiledMMAINS4_8MMA_AtomIJNS4_4SM904GMMA26MMA_64x192x16_F32F16F16_SSILNSP_5MajorE0ELSR_0ELNSP_7ScaleInE1ELSS_1EEEEEENS4_6LayoutINS5_IJSC_SC_SC_EEENS5_IJNSA_ILi0EEESX_SX_EEEEENS5_IJNS4_10UnderscoreES10_S10_EEEEENS4_13SM90_TMA_LOADENS4_14ComposedLayoutINS4_7SwizzleILi2ELi4ELi3EEENS4_18smem_ptr_flag_bitsILi16EEENSV_INS5_IJNSA_ILi8EEESI_EEENS5_IJSI_SC_EEEEEEEvNS4_8identityENS4_23SM90_TMA_LOAD_MULTICASTES1D_vS1E_EENS_8epilogue10collective6detail29Sm90TmaWarpSpecializedAdapterINS1I_15DefaultEpilogueISK_SL_SL_NS1H_6thread17LinearCombinationISK_Li1EffLNS1M_9ScaleType4KindE0ELNS_15FloatRoundStyleE2ESK_EENS1_15EpilogueDefaultEEEEEvvEEEEvNT_6ParamsE:
[----:B------:R-:W0:Y:S02]  /*0000*/  LDC R1, c[0x0][0x28] ;  /* 0x00000a00ff017b82 */ /* 0x000e240000000800 */
[----:B0-----:R-:W-:Y:S01]  /*0010*/  VIADD R1, R1, 0xfffffff8 ;  /* 0xfffffff801017836 */ /* 0x001fe20000000000 */
[----:B------:R-:W0:Y:S01]  /*0020*/  S2R R5, SR_TID.X ;  /* 0x0000000000057919 */ /* 0x000e220000002100 */
[----:B------:R-:W-:Y:S01]  /*0030*/  ELECT P0, URZ, PT ;  /* 0x00000000003f782f */ /* 0x000fe20003800000 */
[----:B------:R-:W-:Y:S01]  /*0040*/  BSSY B0, `(.L_x_0) ;  /* 0x000000f000007945 */ /* 0x000fe20003800000 */
[--C-:B0-----:R-:W-:Y:S02]  /*0050*/  SHF.R.U32.HI R0, RZ, 0x5, R5.reuse ;  /* 0x00000005ff007819 */ /* 0x101fe40000011605 */
[----:B------:R-:W-:-:S03]  /*0060*/  SHF.R.U32.HI R7, RZ, 0x7, R5 ;  /* 0x00000007ff077819 */ /* 0x000fc60000011605 */
[----:B------:R-:W0:Y:S04]  /*0070*/  SHFL.IDX PT, R2, R0, RZ, 0x1f ;  /* 0x00001fff00027589 */ /* 0x000e2800000e0000 */
[----:B------:R1:W2:Y:S01]  /*0080*/  SHFL.IDX PT, R10, R7, RZ, 0x1f ;  /* 0x00001fff070a7589 */ /* 0x0002a200000e0000 */
[----:B0-----:R-:W-:-:S13]  /*0090*/  ISETP.NE.OR P0, PT, R2, RZ, !P0 ;  /* 0x000000ff0200720c */ /* 0x001fda0004705670 */
[----:B-12---:R-:W-:Y:S05]  /*00a0*/  @P0 BRA `(.L_x_1) ;  /* 0x0000000000200947 */ /* 0x006fea0003800000 */
[----:B------:R-:W-:Y:S02]  /*00b0*/  ULDC.64 UR4, c[0x0][0x198] ;  /* 0x0000660000047ab9 */ /* 0x000fe40000000a00 */
[----:B------:R-:W-:Y:S02]  /*00c0*/  UIADD3 UR6, UP0, UR4, 0xf0, URZ ;  /* 0x000000f004067890 */ /* 0x000fe4000ff1e03f */
[----:B------:R-:W-:Y:S02]  /*00d0*/  UIADD3 UR4, UP1, UR4, 0x1f0, URZ ;  /* 0x000001f004047890 */ /* 0x000fe4000ff3e03f */
[----:B------:R-:W-:Y:S02]  /*00e0*/  UIADD3.X UR7, URZ, UR5, URZ, UP0, !UPT ;  /* 0x000000053f077290 */ /* 0x000fe400087fe43f */
[----:B------:R-:W-:-:S07]  /*00f0*/  UIADD3.X UR5, URZ, UR5, URZ, UP1, !UPT ;  /* 0x000000053f057290 */ /* 0x000fce0008ffe43f */
[----:B------:R0:W-:Y:S02]  /*0100*/  UTMACCTL.PF [UR6] ;  /* 0x00000000060079b9 */ /* 0x0001e40008040000 */
[----:B------:R0:W-:Y:S02]  /*0110*/  UTMACCTL.PF [UR4] ;  /* 0x00000000040079b9 */ /* 0x0001e40008040000 */
[----:B0-----:R-:W-:Y:S01]  /*0120*/  NOP ;  /* 0x0000000000007918 */ /* 0x001fe20000000000 */
.L_x_1:
[----:B------:R-:W-:Y:S05]  /*0130*/  BSYNC B0 ;  /* 0x0000000000007941 */ /* 0x000fea0003800000 */
.L_x_0:
[----:B------:R-:W0:Y:S02]  /*0140*/  SHFL.IDX PT, R8, R0, RZ, 0x1f ;  /* 0x00001fff00087589 */ /* 0x000e2400000e0000 */
[----:B0-----:R-:W-:-:S13]  /*0150*/  ISETP.NE.AND P0, PT, R8, RZ, PT ;  /* 0x000000ff0800720c */ /* 0x001fda0003f05270 */
[----:B------:R-:W-:Y:S05]  /*0160*/  @P0 BRA `(.L_x_2) ;  /* 0x0000000000b40947 */ /* 0x000fea0003800000 */
[----:B------:R-:W-:Y:S01]  /*0170*/  ELECT P0, URZ, PT ;  /* 0x00000000003f782f */ /* 0x000fe20003800000 */
[----:B------:R-:W-:-:S12]  /*0180*/  BSSY B0, `(.L_x_2) ;  /* 0x000002b000007945 */ /* 0x000fd80003800000 */
[----:B------:R-:W-:Y:S05]  /*0190*/  @!P0 BRA `(.L_x_3) ;  /* 0x0000000000a48947 */ /* 0x000fea0003800000 */
[----:B------:R-:W0:Y:S01]  /*01a0*/  S2UR UR8, SR_CgaCtaId ;  /* 0x00000000000879c3 */ /* 0x000e220000008800 */
[----:B------:R-:W-:Y:S01]  /*01b0*/  UMOV UR4, 0x400 ;  /* 0x0000040000047882 */ /* 0x000fe20000000000 */
[----:B------:R-:W-:Y:S01]  /*01c0*/  UMOV UR5, 0x1 ;  /* 0x0000000100057882 */ /* 0x000fe20000000000 */
[----:B------:R-:W-:Y:S02]  /*01d0*/  UMOV UR6, 0x2 ;  /* 0x0000000200067882 */ /* 0x000fe40000000000 */
[----:B------:R-:W-:-:S04]  /*01e0*/  UIADD3 UR6, -UR6, 0x100000, URZ ;  /* 0x0010000006067890 */ /* 0x000fc8000fffe13f */
[----:B------:R-:W-:Y:S02]  /*01f0*/  USHF.L.U32 UR7, UR6, 0xb, URZ ;  /* 0x0000000b06077899 */ /* 0x000fe4000800063f */
[----:B------:R-:W-:Y:S02]  /*0200*/  USHF.L.U32 UR6, UR6, 0x1, URZ ;  /* 0x0000000106067899 */ /* 0x000fe4000800063f */
[----:B0-----:R-:W-:Y:S02]  /*0210*/  ULEA UR8, UR8, UR4, 0x18 ;  /* 0x0000000408087291 */ /* 0x001fe4000f8ec03f */
[----:B------:R-:W-:-:S04]  /*0220*/  UIADD3 UR4, -UR5, 0x100000, URZ ;  /* 0x0010000005047890 */ /* 0x000fc8000fffe13f */
[----:B------:R-:W-:Y:S02]  /*0230*/  USHF.L.U32 UR5, UR4, 0xb, URZ ;  /* 0x0000000b04057899 */ /* 0x000fe4000800063f */
[----:B------:R-:W-:Y:S01]  /*0240*/  USHF.L.U32 UR4, UR4, 0x1, URZ ;  /* 0x0000000104047899 */ /* 0x000fe2000800063f */
[----:B------:R-:W0:Y:S11]  /*0250*/  FENCE.VIEW.ASYNC.S ;  /* 0x00000000000073c6 */ /* 0x000e360000000000 */
[----:B0-----:R0:W1:Y:S01]  /*0260*/  SYNCS.EXCH.64 URZ, [UR8], UR4 ;  /* 0x00000004083f75b2 */ /* 0x0010620008000100 */
[----:B------:R0:W2:Y:S01]  /*0270*/  SYNCS.EXCH.64 URZ, [UR8+0x70], UR6 ;  /* 0x00007006083f75b2 */ /* 0x0000a20008000100 */
[----:B------:R0:W3:Y:S01]  /*0280*/  SYNCS.EXCH.64 URZ, [UR8+0x8], UR4 ;  /* 0x00000804083f75b2 */ /* 0x0000e20008000100 */
[----:B------:R0:W4:Y:S01]  /*0290*/  SYNCS.EXCH.64 URZ, [UR8+0x78], UR6 ;  /* 0x00007806083f75b2 */ /* 0x0001220008000100 */
[----:B------:R0:W0:Y:S01]  /*02a0*/  SYNCS.EXCH.64 URZ, [UR8+0x10], UR4 ;  /* 0x00001004083f75b2 */ /* 0x0000220008000100 */
        /* <DEDUP_REMOVED lines=23> */
[----:B-1234-:R-:W-:Y:S01]  /*0420*/  NOP ;  /* 0x0000000000007918 */ /* 0x01efe20000000000 */
.L_x_3:
[----:B0-----:R-:W-:Y:S05]  /*0430*/  BSYNC B0 ;  /* 0x0000000000007941 */ /* 0x001fea0003800000 */
.L_x_2:
[----:B------:R-:W0:Y:S01]  /*0440*/  SHFL.IDX PT, R9, R0, RZ, 0x1f ;  /* 0x00001fff00097589 */ /* 0x000e2200000e0000 */
[----:B------:R-:W-:Y:S01]  /*0450*/  SHF.R.S32.HI R4, RZ, 0x1f, R5 ;  /* 0x0000001fff047819 */ /* 0x000fe20000011405 */
[----:B------:R-:W1:Y:S01]  /*0460*/  S2UR UR12, SR_CTAID.X ;  /* 0x00000000000c79c3 */ /* 0x000e620000002500 */
[----:B------:R-:W-:Y:S01]  /*0470*/  ELECT P0, URZ, PT ;  /* 0x00000000003f782f */ /* 0x000fe20003800000 */
[----:B------:R2:W3:Y:S01]  /*0480*/  SHFL.IDX PT, R11, R0, RZ, 0x1f ;  /* 0x00001fff000b7589 */ /* 0x0004e200000e0000 */
[----:B------:R-:W-:Y:S02]  /*0490*/  LEA.HI R4, R4, R5, RZ, 0x7 ;  /* 0x0000000504047211 */ /* 0x000fe400078f38ff */
[----:B------:R-:W-:Y:S02]  /*04a0*/  ELECT P1, URZ, PT ;  /* 0x00000000003f782f */ /* 0x000fe40003820000 */
[----:B------:R-:W-:Y:S01]  /*04b0*/  SHF.R.S32.HI R13, RZ, 0x1f, R8 ;  /* 0x0000001fff0d7819 */ /* 0x000fe20000011408 */
[----:B------:R-:W4:Y:S01]  /*04c0*/  S2R R6, SR_CTAID.Y ;  /* 0x0000000000067919 */ /* 0x000f220000002600 */
[----:B------:R-:W-:Y:S01]  /*04d0*/  LOP3.LUT R4, R4, 0xffffff80, RZ, 0xc0, !PT ;  /* 0xffffff8004047812 */ /* 0x000fe200078ec0ff */
[----:B------:R-:W5:Y:S01]  /*04e0*/  LDC R14, c[0x0][0x140] ;  /* 0x00005000ff0e7b82 */ /* 0x000f620000000800 */
[----:B------:R-:W-:Y:S01]  /*04f0*/  ULDC UR4, c[0x0][0x150] ;  /* 0x0000540000047ab9 */ /* 0x000fe20000000800 */
[----:B------:R-:W-:Y:S01]  /*0500*/  LEA.HI R13, R13, R8, RZ, 0x2 ;  /* 0x000000080d0d7211 */ /* 0x000fe200078f10ff */
[----:B------:R-:W4:Y:S01]  /*0510*/  SHFL.IDX PT, R16, R7, RZ, 0x1f ;  /* 0x00001fff07107589 */ /* 0x000f2200000e0000 */
[----:B------:R-:W-:Y:S01]  /*0520*/  IMAD.IADD R4, R5, 0x1, -R4 ;  /* 0x0000000105047824 */ /* 0x000fe200078e0a04 */
[----:B------:R-:W-:Y:S01]  /*0530*/  UMOV UR11, 0x80 ;  /* 0x00000080000b7882 */ /* 0x000fe20000000000 */
[----:B------:R-:W-:Y:S01]  /*0540*/  LOP3.LUT R13, R13, 0x3ffffffc, RZ, 0xc0, !PT ;  /* 0x3ffffffc0d0d7812 */ /* 0x000fe200078ec0ff */
[----:B------:R-:W-:Y:S01]  /*0550*/  NOP ;  /* 0x0000000000007918 */ /* 0x000fe20000000000 */
[----:B------:R-:W4:Y:S01]  /*0560*/  LDC R15, c[0x0][0x144] ;  /* 0x00005100ff0f7b82 */ /* 0x000f220000000800 */
[----:B------:R-:W-:Y:S01]  /*0570*/  SHF.R.S32.HI R3, RZ, 0x1f, R4 ;  /* 0x0000001fff037819 */ /* 0x000fe20000011404 */
[----:B------:R-:W-:Y:S01]  /*0580*/  NOP ;  /* 0x0000000000007918 */ /* 0x000fe20000000000 */
[----:B------:R-:W-:Y:S01]  /*0590*/  IMAD.IADD R8, R8, 0x1, -R13 ;  /* 0x0000000108087824 */ /* 0x000fe200078e0a0d */
[C---:B------:R-:W-:Y:S01]  /*05a0*/  ISETP.NE.AND P4, PT, R10.reuse, RZ, PT ;  /* 0x000000ff0a00720c */ /* 0x040fe20003f85270 */
[----:B------:R-:W-:Y:S01]  /*05b0*/  VIADD R33, R10, 0xffffffff ;  /* 0xffffffff0a217836 */ /* 0x000fe20000000000 */
[----:B0-----:R-:W-:Y:S01]  /*05c0*/  ISETP.NE.OR P0, PT, R9, RZ, !P0 ;  /* 0x000000ff0900720c */ /* 0x001fe20004705670 */
[----:B------:R-:W-:Y:S01]  /*05d0*/  IMAD.MOV.U32 R122, RZ, RZ, 0x1 ;  /* 0x00000001ff7a7424 */ /* 0x000fe200078e00ff */
[----:B------:R-:W-:Y:S01]  /*05e0*/  LEA.HI R9, R3, R4, RZ, 0x3 ;  /* 0x0000000403097211 */ /* 0x000fe200078f18ff */
[----:B------:R-:W0:Y:S01]  /*05f0*/  LDC R21, c[0x0][0x148] ;  /* 0x00005200ff157b82 */ /* 0x000e220000000800 */
[----:B-1----:R-:W-:-:S02]  /*0600*/  I2FP.F32.U32 R12, UR12 ;  /* 0x0000000c000c7c45 */ /* 0x002fc40008201000 */
[--C-:B--2---:R-:W-:Y:S02]  /*0610*/  SHF.R.S32.HI R0, RZ, 0x3, R9.reuse ;  /* 0x00000003ff007819 */ /* 0x104fe40000011409 */
[----:B------:R-:W-:Y:S01]  /*0620*/  SHF.R.S32.HI R9, RZ, 0x1f, R9 ;  /* 0x0000001fff097819 */ /* 0x000fe20000011409 */
[----:B------:R-:W-:Y:S01]  /*0630*/  FMUL R12, R12, UR4 ;  /* 0x000000040c0c7c20 */ /* 0x000fe20008400000 */
[----:B---3--:R-:W-:Y:S01]  /*0640*/  ISETP.NE.OR P1, PT, R11, RZ, !P1 ;  /* 0x000000ff0b00720c */ /* 0x008fe20004f25670 */
[----:B------:R-:W-:Y:S01]  /*0650*/  ULDC UR4, c[0x0][0x154] ;  /* 0x0000550000047ab9 */ /* 0x000fe20000000800 */
[----:B------:R-:W-:Y:S01]  /*0660*/  LEA.HI R11, R9, R0, RZ, 0x2 ;  /* 0x00000000090b7211 */ /* 0x000fe200078f10ff */
[----:B------:R-:W-:Y:S01]  /*0670*/  VOTEU.ALL UP1, P0 ;  /* 0x00000000003f7886 */ /* 0x000fe20000020000 */
[----:B------:R-:W-:Y:S01]  /*0680*/  SHF.R.S32.HI R9, RZ, 0x1f, R2 ;  /* 0x0000001fff097819 */ /* 0x000fe20000011402 */
[----:B------:R-:W1:Y:S01]  /*0690*/  F2I.U32.TRUNC.NTZ R12, R12 ;  /* 0x0000000c000c7305 */ /* 0x000e62000020f000 */
[----:B------:R-:W-:Y:S01]  /*06a0*/  LOP3.LUT R11, R11, 0xfffffffc, RZ, 0xc0, !PT ;  /* 0xfffffffc0b0b7812 */ /* 0x000fe200078ec0ff */
[----:B------:R-:W-:Y:S01]  /*06b0*/  VOTEU.ALL UP0, P0 ;  /* 0x00000000003f7886 */ /* 0x000fe20000000000 */
[----:B------:R-:W-:Y:S01]  /*06c0*/  LEA.HI R9, R9, R2, RZ, 0x2 ;  /* 0x0000000209097211 */ /* 0x000fe200078f10ff */
[----:B------:R-:W2:Y:S01]  /*06d0*/  @!UP1 S2UR UR7, SR_CgaCtaId ;  /* 0x00000000000799c3 */ /* 0x000ea20000008800 */
[----:B-----5:R-:W-:Y:S01]  /*06e0*/  ISETP.EQ.U32.AND P2, PT, R14, 0x1, PT ;  /* 0x000000010e00780c */ /* 0x020fe20003f42070 */
[----:B------:R-:W-:Y:S01]  /*06f0*/  IMAD.IADD R11, R0, 0x1, -R11 ;  /* 0x00000001000b7824 */ /* 0x000fe200078e0a0b */
[----:B------:R-:W-:Y:S01]  /*0700*/  LOP3.LUT R9, R9, 0xfffffffc, RZ, 0xc0, !PT ;  /* 0xfffffffc09097812 */ /* 0x000fe200078ec0ff */
[----:B------:R-:W-:Y:S01]  /*0710*/  VOTEU.ALL UP2, P1 ;  /* 0x00000000003f7886 */ /* 0x000fe20000840000 */
[----:B------:R-:W-:Y:S01]  /*0720*/  @!UP1 UMOV UR6, 0x400 ;  /* 0x0000040000069882 */ /* 0x000fe20000000000 */
[----:B------:R-:W-:Y:S01]  /*0730*/  IMAD R8, R8, 0x4, R11 ;  /* 0x0000000408087824 */ /* 0x000fe200078e020b */
[----:B------:R-:W-:Y:S01]  /*0740*/  VOTEU.ALL UP3, P1 ;  /* 0x00000000003f7886 */ /* 0x000fe20000860000 */
[----:B------:R-:W-:Y:S01]  /*0750*/  IMAD.IADD R14, R2, 0x1, -R9 ;  /* 0x00000001020e7824 */ /* 0x000fe200078e0a09 */
[----:B----4-:R-:W-:Y:S01]  /*0760*/  I2FP.F32.U32 R2, R6 ;  /* 0x0000000600027245 */ /* 0x010fe20000201000 */
[----:B------:R-:W3:Y:S01]  /*0770*/  @!UP2 S2UR UR10, SR_CgaCtaId ;  /* 0x00000000000aa9c3 */ /* 0x000ee20000008800 */
[----:B------:R-:W-:Y:S01]  /*0780*/  LEA.HI R0, R8, R8, RZ, 0x1 ;  /* 0x0000000808007211 */ /* 0x000fe200078f08ff */
[----:B-1----:R-:W-:Y:S01]  /*0790*/  IMAD.MOV R12, RZ, RZ, -R12 ;  /* 0x000000ffff0c7224 */ /* 0x002fe200078e0a0c */
[----:B------:R-:W-:Y:S01]  /*07a0*/  @!UP2 UMOV UR9, 0x400 ;  /* 0x000004000009a882 */ /* 0x000fe20000000000 */
[----:B------:R-:W-:Y:S01]  /*07b0*/  FMUL R2, R2, UR4 ;  /* 0x0000000402027c20 */ /* 0x000fe20008400000 */
[----:B------:R-:W-:Y:S01]  /*07c0*/  LOP3.LUT R9, R0, 0xfffffffe, RZ, 0xc0, !PT ;  /* 0xfffffffe00097812 */ /* 0x000fe200078ec0ff */
[----:B------:R-:W-:Y:S01]  /*07d0*/  IMAD R20, R15, R12, UR12 ;  /* 0x0000000c0f147e24 */ /* 0x000fe2000f8e020c */
[----:B------:R-:W-:Y:S01]  /*07e0*/  UMOV UR4, 0x20 ;  /* 0x0000002000047882 */ /* 0x000fe20000000000 */
[----:B------:R-:W-:Y:S01]  /*07f0*/  IMAD.SHL.U32 R123, R8, 0x4, RZ ;  /* 0x00000004087b7824 */ /* 0x000fe200078e00ff */
[----:B------:R-:W-:-:S04]  /*0800*/  @!UP1 UIADD3 UR4, -UR4, 0x100000, URZ ;  /* 0x0010000004049890 */ /* 0x000fc8000fffe13f */
[----:B------:R-:W-:Y:S02]  /*0810*/  @!UP1 USHF.L.U32 UR5, UR4, 0xb, URZ ;  /* 0x0000000b04059899 */ /* 0x000fe4000800063f */
[----:B------:R-:W-:Y:S01]  /*0820*/  @!UP1 USHF.L.U32 UR4, UR4, 0x1, URZ ;  /* 0x0000000104049899 */ /* 0x000fe2000800063f */
[C---:B------:R-:W-:Y:S01]  /*0830*/  IMAD.IADD R9, R8.reuse, 0x1, -R9 ;  /* 0x0000000108097824 */ /* 0x040fe200078e0a09 */
[----:B------:R-:W1:Y:S01]  /*0840*/  F2I.U32.TRUNC.NTZ R2, R2 ;  /* 0x0000000200027305 */ /* 0x000e62000020f000 */
[----:B------:R-:W-:Y:S01]  /*0850*/  VOTEU.ALL UP4, P1 ;  /* 0x00000000003f7886 */ /* 0x000fe20000880000 */
[----:B------:R-:W-:Y:S01]  /*0860*/  LOP3.LUT R123, R8, 0xc, R123, 0x78, !PT ;  /* 0x0000000c087b7812 */ /* 0x000fe200078e787b */
[----:B--2---:R-:W-:Y:S01]  /*0870*/  @!UP1 ULEA UR8, UR7, UR6, 0x18 ;  /* 0x0000000607089291 */ /* 0x004fe2000f8ec03f */
[----:B------:R-:W-:Y:S01]  /*0880*/  ISETP.NE.AND P3, PT, R9, R20, PT ;  /* 0x000000140900720c */ /* 0x000fe20003f65270 */
[----:B------:R-:W-:-:S04]  /*0890*/  @!UP2 UIADD3 UR6, -UR11, 0x100000, URZ ;  /* 0x001000000b06a890 */ /* 0x000fc8000fffe13f */
[----:B------:R-:W-:Y:S02]  /*08a0*/  @!UP2 USHF.L.U32 UR7, UR6, 0xb, URZ ;  /* 0x0000000b0607a899 */ /* 0x000fe4000800063f */
[----:B------:R-:W-:Y:S01]  /*08b0*/  @!UP2 USHF.L.U32 UR6, UR6, 0x1, URZ ;  /* 0x000000010606a899 */ /* 0x000fe2000800063f */
[----:B------:R-:W-:Y:S01]  /*08c0*/  ISETP.GE.U32.AND P6, PT, R33, 0x2, PT ;  /* 0x000000022100780c */ /* 0x000fe20003fc6070 */
[----:B------:R-:W-:Y:S01]  /*08d0*/  VOTEU.ALL UP5, P1 ;  /* 0x00000000003f7886 */ /* 0x000fe200008a0000 */
[----:B------:R-:W-:Y:S01]  /*08e0*/  VOTEU.ALL UP1, P0 ;  /* 0x00000000003f7886 */ /* 0x000fe20000020000 */
[----:B------:R-:W-:Y:S02]  /*08f0*/  LOP3.LUT P0, RZ, R4, 0x7, RZ, 0xc0, !PT ;  /* 0x0000000704ff7812 */ /* 0x000fe4000780c0ff */
[----:B------:R-:W-:Y:S01]  /*0900*/  R2UR UR43, R16 ;  /* 0x00000000102b72ca */ /* 0x000fe200000e0000 */
[----:B---3--:R-:W-:Y:S01]  /*0910*/  @!UP2 ULEA UR9, UR10, UR9, 0x18 ;  /* 0x000000090a09a291 */ /* 0x008fe2000f8ec03f */
[C---:B------:R-:W-:Y:S01]  /*0920*/  ISETP.LT.U32.AND P0, PT, R123.reuse, 0x2, !P0 ;  /* 0x000000027b00780c */ /* 0x040fe20004701070 */
[----:B-1----:R-:W-:Y:S01]  /*0930*/  IMAD.MOV R24, RZ, RZ, -R2 ;  /* 0x000000ffff187224 */ /* 0x002fe200078e0a02 */
[----:B------:R-:W-:Y:S01]  /*0940*/  VOTEU.ALL UP2, P1 ;  /* 0x00000000003f7886 */ /* 0x000fe20000840000 */
[----:B------:R-:W-:Y:S01]  /*0950*/  @P3 LEA.HI R0, R123, R123, RZ, 0x1 ;  /* 0x0000007b7b003211 */ /* 0x000fe200078f08ff */
[----:B------:R-:W1:Y:S02]  /*0960*/  FENCE.VIEW.ASYNC.S ;  /* 0x00000000000073c6 */ /* 0x000e640000000000 */
[----:B-1----:R1:W2:Y:S01]  /*0970*/  @!UP0 SYNCS.EXCH.64 URZ, [UR8+0x110], UR4 ;  /* 0x00011004083f85b2 */ /* 0x0022a20008000100 */
[----:B------:R-:W-:Y:S01]  /*0980*/  ISETP.NE.AND P1, PT, R14, 0x3, PT ;  /* 0x000000030e00780c */ /* 0x000fe20003f25270 */
[----:B0-----:R-:W-:Y:S01]  /*0990*/  IMAD R9, R21, R24, R6 ;  /* 0x0000001815097224 */ /* 0x001fe200078e0206 */
[----:B------:R-:W-:-:S02]  /*09a0*/  @P3 SHF.R.S32.HI R0, RZ, 0x1, R0 ;  /* 0x00000001ff003819 */ /* 0x000fc40000011400 */
[----:B------:R-:W-:Y:S02]  /*09b0*/  ISETP.EQ.OR P1, PT, R14, RZ, !P1 ;  /* 0x000000ff0e00720c */ /* 0x000fe40004f22670 */
[----:B------:R-:W-:Y:S02]  /*09c0*/  @P3 ISETP.NE.AND P5, PT, R0, R9, PT ;  /* 0x000000090000320c */ /* 0x000fe40003fa5270 */
[----:B------:R-:W-:Y:S02]  /*09d0*/  ISETP.EQ.AND P1, PT, R10, RZ, P1 ;  /* 0x000000ff0a00720c */ /* 0x000fe40000f22270 */
[----:B------:R-:W-:Y:S02]  /*09e0*/  SEL R9, RZ, 0x1, !P0 ;  /* 0x00000001ff097807 */ /* 0x000fe40004000000 */
[----:B------:R-:W-:Y:S02]  /*09f0*/  @P3 SEL R122, RZ, 0x1, P5 ;  /* 0x00000001ff7a3807 */ /* 0x000fe40002800000 */
[----:B------:R-:W-:Y:S01]  /*0a00*/  SEL R23, RZ, 0x1, !P1 ;  /* 0x00000001ff177807 */ /* 0x000fe20004800000 */
[----:B------:R1:W0:Y:S01]  /*0a10*/  @!UP1 SYNCS.EXCH.64 URZ, [UR8+0x118], UR4 ;  /* 0x00011804083f95b2 */ /* 0x0002220008000100 */
[----:B------:R-:W-:Y:S01]  /*0a20*/  NOP ;  /* 0x0000000000007918 */ /* 0x000fe20000000000 */
[----:B------:R-:W-:-:S02]  /*0a30*/  LOP3.LUT R122, R122, R9, RZ, 0xc0, !PT ;  /* 0x000000097a7a7212 */ /* 0x000fc400078ec0ff */
[----:B------:R-:W-:Y:S01]  /*0a40*/  SEL R23, R23, 0x2, P6 ;  /* 0x0000000217177807 */ /* 0x000fe20003000000 */
[----:B------:R1:W3:Y:S01]  /*0a50*/  @!UP2 SYNCS.EXCH.64 URZ, [UR9+0xf0], UR6 ;  /* 0x0000f006093fa5b2 */ /* 0x0002e20008000100 */
[----:B------:R1:W4:Y:S01]  /*0a60*/  @!UP3 SYNCS.EXCH.64 URZ, [UR9+0xf8], UR6 ;  /* 0x0000f806093fb5b2 */ /* 0x0003220008000100 */
[----:B------:R1:W0:Y:S01]  /*0a70*/  @!UP4 SYNCS.EXCH.64 URZ, [UR9+0x100], UR6 ;  /* 0x00010006093fc5b2 */ /* 0x0002220008000100 */
[----:B------:R1:W0:Y:S01]  /*0a80*/  @!UP5 SYNCS.EXCH.64 URZ, [UR9+0x108], UR6 ;  /* 0x00010806093fd5b2 */ /* 0x0002220008000100 */
[----:B------:R-:W-:Y:S01]  /*0a90*/  NOP ;  /* 0x0000000000007918 */ /* 0x000fe20000000000 */
[----:B-12---:R-:W-:Y:S05]  /*0aa0*/  @!P2 BRA `(.L_x_4) ;  /* 0x000000000008a947 */ /* 0x006fea0003800000 */
[----:B0--34-:R-:W-:Y:S01]  /*0ab0*/  UCGABAR_ARV ;  /* 0x00000000000079c7 */ /* 0x019fe20008000000 */
[----:B------:R-:W-:Y:S05]  /*0ac0*/  BRA `(.L_x_5) ;  /* 0x0000000000047947 */ /* 0x000fea0003800000 */
.L_x_4:
[----:B0--34-:R-:W-:Y:S01]  /*0ad0*/  NOP ;  /* 0x0000000000007918 */ /* 0x019fe20000000000 */
.L_x_5:
[----:B------:R-:W-:Y:S01]  /*0ae0*/  ULDC.64 UR4, c[0x0][0x598] ;  /* 0x0001660000047ab9 */ /* 0x000fe20000000a00 */
[----:B------:R-:W-:Y:S01]  /*0af0*/  ULDC.64 UR36, c[0x0][0x208] ;  /* 0x0000820000247ab9 */ /* 0x000fe20000000a00 */
[----:B------:R-:W-:-:S04]  /*0b00*/  ISETP.NE.U32.AND P0, PT, RZ, UR4, PT ;  /* 0x00000004ff007c0c */ /* 0x000fc8000bf05070 */
[----:B------:R-:W-:-:S13]  /*0b10*/  ISETP.NE.AND.EX P0, PT, RZ, UR5, PT, P0 ;  /* 0x00000005ff007c0c */ /* 0x000fda000bf05300 */
[----:B------:R-:W-:Y:S05]  /*0b20*/  @!P0 BRA `(.L_x_6) ;  /* 0x00000000001c8947 */ /* 0x000fea0003800000 */
[----:B------:R-:W0:Y:S02]  /*0b30*/  LDC.64 R8, c[0x0][0x598] ;  /* 0x00016600ff087b82 */ /* 0x000e240000000a00 */
[----:B0-----:R-:W2:Y:S02]  /*0b40*/  LDG.E.64 R8, desc[UR36][R8.64] ;  /* 0x0000002408087981 */ /* 0x001ea4000c1e1b00 */
[----:B--2---:R-:W-:-:S04]  /*0b50*/  ISETP.NE.U32.AND P0, PT, R8, RZ, PT ;  /* 0x000000ff0800720c */ /* 0x004fc80003f05070 */
[----:B------:R-:W-:-:S13]  /*0b60*/  ISETP.NE.AND.EX P0, PT, R9, RZ, PT, P0 ;  /* 0x000000ff0900720c */ /* 0x000fda0003f05300 */
[----:B------:R-:W-:Y:S05]  /*0b70*/  @!P0 BRA `(.L_x_6) ;  /* 0x0000000000088947 */ /* 0x000fea0003800000 */
[----:B------:R0:W5:Y:S01]  /*0b80*/  LD.E R121, desc[UR36][R8.64] ;  /* 0x0000002408797980 */ /* 0x000162000c101900 */
[----:B------:R-:W-:Y:S05]  /*0b90*/  BRA `(.L_x_7) ;  /* 0x0000000000247947 */ /* 0x000fea0003800000 */
.L_x_6:
[----:B------:R-:W-:Y:S02]  /*0ba0*/  ULDC.64 UR4, c[0x0][0x588] ;  /* 0x0001620000047ab9 */ /* 0x000fe40000000a00 */
[----:B------:R-:W-:-:S04]  /*0bb0*/  ISETP.NE.U32.AND P0, PT, RZ, UR4, PT ;  /* 0x00000004ff007c0c */ /* 0x000fc8000bf05070 */
[----:B------:R-:W-:-:S13]  /*0bc0*/  ISETP.NE.AND.EX P0, PT, RZ, UR5, PT, P0 ;  /* 0x00000005ff007c0c */ /* 0x000fda000bf05300 */
[----:B------:R-:W-:Y:S05]  /*0bd0*/  @!P0 BRA `(.L_x_8) ;  /* 0x00000000000c8947 */ /* 0x000fea0003800000 */
[----:B------:R-:W0:Y:S02]  /*0be0*/  LDC.64 R8, c[0x0][0x588] ;  /* 0x00016200ff087b82 */ /* 0x000e240000000a00 */
[----:B0-----:R1:W5:Y:S01]  /*0bf0*/  LDG.E R121, desc[UR36][R8.64] ;  /* 0x0000002408797981 */ /* 0x001362000c1e1900 */
[----:B------:R-:W-:Y:S05]  /*0c00*/  BRA `(.L_x_7) ;  /* 0x0000000000087947 */ /* 0x000fea0003800000 */
.L_x_8:
[----:B------:R-:W-:Y:S02]  /*0c10*/  ULDC UR4, c[0x0][0x580] ;  /* 0x0001600000047ab9 */ /* 0x000fe40000000800 */
[----:B------:R-:W-:-:S07]  /*0c20*/  IMAD.U32 R121, RZ, RZ, UR4 ;  /* 0x00000004ff797e24 */ /* 0x000fce000f8e00ff */
.L_x_7:
[----:B------:R-:W-:Y:S02]  /*0c30*/  ULDC.64 UR4, c[0x0][0x5a0] ;  /* 0x0001680000047ab9 */ /* 0x000fe40000000a00 */
[----:B------:R-:W-:-:S04]  /*0c40*/  ISETP.NE.U32.AND P0, PT, RZ, UR4, PT ;  /* 0x00000004ff007c0c */ /* 0x000fc8000bf05070 */
[----:B------:R-:W-:-:S13]  /*0c50*/  ISETP.NE.AND.EX P0, PT, RZ, UR5, PT, P0 ;  /* 0x00000005ff007c0c */ /* 0x000fda000bf05300 */
[----:B------:R-:W-:Y:S05]  /*0c60*/  @!P0 BRA `(.L_x_9) ;  /* 0x00000000001c8947 */ /* 0x000fea0003800000 */
[----:B01----:R-:W0:Y:S02]  /*0c70*/  LDC.64 R8, c[0x0][0x5a0] ;  /* 0x00016800ff087b82 */ /* 0x003e240000000a00 */
[----:B0-----:R-:W2:Y:S02]  /*0c80*/  LDG.E.64 R8, desc[UR36][R8.64] ;  /* 0x0000002408087981 */ /* 0x001ea4000c1e1b00 */
[----:B--2---:R-:W-:-:S04]  /*0c90*/  ISETP.NE.U32.AND P0, PT, R8, RZ, PT ;  /* 0x000000ff0800720c */ /* 0x004fc80003f05070 */
[----:B------:R-:W-:-:S13]  /*0ca0*/  ISETP.NE.AND.EX P0, PT, R9, RZ, PT, P0 ;  /* 0x000000ff0900720c */ /* 0x000fda0003f05300 */
[----:B------:R-:W-:Y:S05]  /*0cb0*/  @!P0 BRA `(.L_x_9) ;  /* 0x0000000000088947 */ /* 0x000fea0003800000 */
[----:B------:R0:W5:Y:S01]  /*0cc0*/  LD.E R120, desc[UR36][R8.64] ;  /* 0x0000002408787980 */ /* 0x000162000c101900 */
[----:B------:R-:W-:Y:S05]  /*0cd0*/  BRA `(.L_x_10) ;  /* 0x0000000000247947 */ /* 0x000fea0003800000 */
.L_x_9:
[----:B------:R-:W-:Y:S02]  /*0ce0*/  ULDC.64 UR4, c[0x0][0x590] ;  /* 0x0001640000047ab9 */ /* 0x000fe40000000a00 */
[----:B------:R-:W-:-:S04]  /*0cf0*/  ISETP.NE.U32.AND P0, PT, RZ, UR4, PT ;  /* 0x00000004ff007c0c */ /* 0x000fc8000bf05070 */
[----:B------:R-:W-:-:S13]  /*0d00*/  ISETP.NE.AND.EX P0, PT, RZ, UR5, PT, P0 ;  /* 0x00000005ff007c0c */ /* 0x000fda000bf05300 */
[----:B------:R-:W-:Y:S05]  /*0d10*/  @!P0 BRA `(.L_x_11) ;  /* 0x00000000000c8947 */ /* 0x000fea0003800000 */
[----:B01----:R-:W0:Y:S02]  /*0d20*/  LDC.64 R8, c[0x0][0x590] ;  /* 0x00016400ff087b82 */ /* 0x003e240000000a00 */
[----:B0-----:R1:W5:Y:S01]  /*0d30*/  LDG.E R120, desc[UR36][R8.64] ;  /* 0x0000002408787981 */ /* 0x001362000c1e1900 */
[----:B------:R-:W-:Y:S05]  /*0d40*/  BRA `(.L_x_10) ;  /* 0x0000000000087947 */ /* 0x000fea0003800000 */
.L_x_11:
[----:B------:R-:W-:Y:S02]  /*0d50*/  ULDC UR4, c[0x0][0x584] ;  /* 0x0001610000047ab9 */ /* 0x000fe40000000800 */
[----:B------:R-:W-:-:S07]  /*0d60*/  IMAD.U32 R120, RZ, RZ, UR4 ;  /* 0x00000004ff787e24 */ /* 0x000fce000f8e00ff */
.L_x_10:
[----:B------:R-:W2:Y:S01]  /*0d70*/  LDC R2, c[0x0][0x65c] ;  /* 0x00019700ff027b82 */ /* 0x000ea20000000800 */
[----:B------:R-:W-:Y:S01]  /*0d80*/  ULDC UR6, c[0x0][0x28c] ;  /* 0x0000a30000067ab9 */ /* 0x000fe20000000800 */
[----:B------:R-:W-:Y:S01]  /*0d90*/  ISETP.NE.AND P0, PT, R10, 0x2, PT ;  /* 0x000000020a00780c */ /* 0x000fe20003f05270 */
[----:B------:R-:W-:Y:S01]  /*0da0*/  UIADD3 UR6, UR6, 0x1f, URZ ;  /* 0x0000001f06067890 */ /* 0x000fe2000fffe03f */
[----:B01----:R-:W-:Y:S01]  /*0db0*/  IMAD.U32 R8, RZ, RZ, UR12 ;  /* 0x0000000cff087e24 */ /* 0x003fe2000f8e00ff */
[----:B------:R-:W-:Y:S01]  /*0dc0*/  UMOV UR38, URZ ;  /* 0x0000003f00267c82 */ /* 0x000fe20008000000 */
[----:B------:R-:W-:Y:S01]  /*0dd0*/  UMOV UR39, URZ ;  /* 0x0000003f00277c82 */ /* 0x000fe20008000000 */
[----:B------:R-:W-:Y:S01]  /*0de0*/  USHF.R.S32.HI UR7, URZ, 0x1f, UR6 ;  /* 0x0000001f3f077899 */ /* 0x000fe20008011406 */
[----:B------:R-:W-:-:S03]  /*0df0*/  ULDC.64 UR8, c[0x0][0x650] ;  /* 0x0001940000087ab9 */ /* 0x000fc60000000a00 */
[----:B------:R-:W-:-:S04]  /*0e00*/  ULEA.HI UR7, UR7, UR6, URZ, 0x5 ;  /* 0x0000000607077291 */ /* 0x000fc8000f8f283f */
[----:B------:R-:W-:Y:S01]  /*0e10*/  USHF.R.S32.HI UR40, URZ, 0x5, UR7 ;  /* 0x000000053f287899 */ /* 0x000fe20008011407 */
[----:B--2---:R-:W-:-:S13]  /*0e20*/  ISETP.NE.AND P1, PT, R2, 0x1, PT ;  /* 0x000000010200780c */ /* 0x004fda0003f25270 */
[----:B------:R-:W0:Y:S01]  /*0e30*/  @P1 LDC R17, c[0x0][0x10] ;  /* 0x00000400ff111b82 */ /* 0x000e220000000800 */
[----:B------:R-:W-:Y:S02]  /*0e40*/  @P1 IMAD.MOV.U32 R7, RZ, RZ, RZ ;  /* 0x000000ffff071224 */ /* 0x000fe400078e00ff */
[----:B------:R-:W-:-:S05]  /*0e50*/  @P1 IMAD.MOV.U32 R9, RZ, RZ, RZ ;  /* 0x000000ffff091224 */ /* 0x000fca00078e00ff */
[----:B------:R-:W1:Y:S01]  /*0e60*/  @!P1 LDC R11, c[0x0][0xc] ;  /* 0x00000300ff0b9b82 */ /* 0x000e620000000800 */
[----:B------:R-:W-:Y:S01]  /*0e70*/  ULDC UR4, c[0x0][0xc] ;  /* 0x0000030000047ab9 */ /* 0x000fe20000000800 */
[----:B------:R-:W-:Y:S02]  /*0e80*/  ULDC UR5, c[0x0][0x10] ;  /* 0x0000040000057ab9 */ /* 0x000fe40000000800 */
[----:B------:R-:W-:-:S04]  /*0e90*/  UIMAD.WIDE.U32 UR4, UR4, UR5, URZ ;  /* 0x00000005040472a5 */ /* 0x000fc8000f8e003f */
[----:B------:R-:W2:Y:S01]  /*0ea0*/  LDC R0, c[0x0][0x14] ;  /* 0x00000500ff007b82 */ /* 0x000ea20000000800 */
[----:B0-----:R-:W-:-:S04]  /*0eb0*/  @P1 IMAD.WIDE.U32 R16, R17, UR12, R6 ;  /* 0x0000000c11101c25 */ /* 0x001fc8000f8e0006 */
[----:B------:R-:W-:Y:S02]  /*0ec0*/  @P1 IMAD.IADD R17, R17, 0x1, R9 ;  /* 0x0000000111111824 */ /* 0x000fe400078e0209 */
[----:B------:R-:W-:Y:S02]  /*0ed0*/  IMAD.MOV.U32 R9, RZ, RZ, RZ ;  /* 0x000000ffff097224 */ /* 0x000fe400078e00ff */
[----:B-1----:R-:W-:-:S04]  /*0ee0*/  @!P1 IMAD.WIDE.U32 R8, R6, R11, R8 ;  /* 0x0000000b06089225 */ /* 0x002fc800078e0008 */
[----:B------:R-:W-:Y:S02]  /*0ef0*/  @!P1 IMAD.MOV.U32 R16, RZ, RZ, R8 ;  /* 0x000000ffff109224 */ /* 0x000fe400078e0008 */
[----:B--2---:R-:W-:-:S04]  /*0f00*/  IMAD.WIDE.U32 R12, R0, UR4, RZ ;  /* 0x00000004000c7c25 */ /* 0x004fc8000f8e00ff */
[----:B------:R-:W-:Y:S01]  /*0f10*/  IMAD R10, R0, UR5, RZ ;  /* 0x00000005000a7c24 */ /* 0x000fe2000f8e02ff */
[----:B------:R0:W-:Y:S01]  /*0f20*/  STL.64 [R1], R12 ;  /* 0x0000000c01007387 */ /* 0x0001e20000100a00 */
[----:B------:R-:W-:Y:S02]  /*0f30*/  @!P1 IMAD.MOV.U32 R17, RZ, RZ, R9 ;  /* 0x000000ffff119224 */ /* 0x000fe400078e0009 */
[----:B------:R-:W-:Y:S01]  /*0f40*/  IMAD.IADD R0, R13, 0x1, R10 ;  /* 0x000000010d007824 */ /* 0x000fe200078e020a */
[----:B------:R-:W-:Y:S06]  /*0f50*/  @P0 BRA `(.L_x_12) ;  /* 0x0000000000240947 */ /* 0x000fec0003800000 */
[----:B------:R-:W-:Y:S01]  /*0f60*/  USHF.R.U32.HI UR4, URZ, 0x1, UR40 ;  /* 0x000000013f047899 */ /* 0x000fe20008011628 */
[----:B------:R-:W-:Y:S01]  /*0f70*/  IADD3 R16, P0, R16, R12, RZ ;  /* 0x0000000c10107210 */ /* 0x000fe20007f1e0ff */
[----:B------:R-:W-:Y:S02]  /*0f80*/  UISETP.GE.U32.AND UP0, UPT, UR40, 0xe, UPT ;  /* 0x0000000e2800788c */ /* 0x000fe4000bf06070 */
[----:B------:R-:W-:Y:S02]  /*0f90*/  UIMAD.WIDE.U32 UR4, UR4, -0x6db6db6d, URZ ;  /* 0x92492493040478a5 */ /* 0x000fe4000f8e003f */
[----:B------:R-:W-:Y:S01]  /*0fa0*/  IMAD.X R17, R0, 0x1, R17, P0 ;  /* 0x0000000100117824 */ /* 0x000fe200000e0611 */
[----:B------:R-:W-:Y:S01]  /*0fb0*/  UMOV UR39, URZ ;  /* 0x0000003f00277c82 */ /* 0x000fe20008000000 */
[----:B------:R-:W-:-:S04]  /*0fc0*/  USHF.R.U32.HI UR4, URZ, 0x2, UR5 ;  /* 0x000000023f047899 */ /* 0x000fc80008011605 */
[----:B------:R-:W-:Y:S02]  /*0fd0*/  UIMAD UR38, UR4, -0xe, UR40 ;  /* 0xfffffff2042678a4 */ /* 0x000fe4000f8e0228 */
[----:B------:R-:W-:-:S12]  /*0fe0*/  @UP0 ULOP3.LUT UR39, UR4, 0x1, URZ, 0xc0, !UPT ;  /* 0x0000000104270892 */ /* 0x000fd8000f8ec03f */
.L_x_12:
[----:B------:R-:W-:Y:S01]  /*0ff0*/  ISETP.GE.U32.AND P0, PT, R16, UR8, PT ;  /* 0x0000000810007c0c */ /* 0x000fe2000bf06070 */
[----:B------:R-:W-:Y:S01]  /*1000*/  IMAD.MOV.U32 R22, RZ, RZ, -0x1 ;  /* 0xffffffffff167424 */ /* 0x000fe200078e00ff */
[----:B------:R-:W-:Y:S01]  /*1010*/  PRMT R8, RZ, 0x7610, R8 ;  /* 0x00007610ff087816 */ /* 0x000fe20000000008 */
[----:B------:R-:W-:Y:S01]  /*1020*/  IMAD.MOV.U32 R18, RZ, RZ, -0x1 ;  /* 0xffffffffff127424 */ /* 0x000fe200078e00ff */
[----:B------:R-:W-:Y:S01]  /*1030*/  ISETP.GE.U32.AND.EX P0, PT, R17, UR9, PT, P0 ;  /* 0x0000000911007c0c */ /* 0x000fe2000bf06100 */
[----:B------:R-:W-:-:S12]  /*1040*/  IMAD.MOV.U32 R19, RZ, RZ, -0x1 ;  /* 0xffffffffff137424 */ /* 0x000fd800078e00ff */
[----:B------:R-:W-:Y:S05]  /*1050*/  @P0 BRA `(.L_x_13) ;  /* 0x0000000400240947 */ /* 0x000fea0003800000 */
[----:B------:R-:W1:Y:S01]  /*1060*/  LDC.64 R18, c[0x0][0x628] ;  /* 0x00018a00ff127b82 */ /* 0x000e620000000a00 */
[----:B------:R-:W-:Y:S02]  /*1070*/  IMAD.MOV.U32 R8, RZ, RZ, R16 ;  /* 0x000000ffff087224 */ /* 0x000fe400078e0010 */
[----:B------:R-:W-:-:S05]  /*1080*/  IMAD.MOV.U32 R9, RZ, RZ, R17 ;  /* 0x000000ffff097224 */ /* 0x000fca00078e0011 */
[----:B------:R-:W2:Y:S08]  /*1090*/  LDC R22, c[0x0][0x630] ;  /* 0x00018c00ff167b82 */ /* 0x000eb00000000800 */
[----:B------:R-:W3:Y:S01]  /*10a0*/  LDC.64 R26, c[0x0][0x620] ;  /* 0x00018800ff1a7b82 */ /* 0x000ee20000000a00 */
[----:B-1----:R-:W-:-:S04]  /*10b0*/  ISETP.NE.U32.AND P0, PT, R18, RZ, PT ;  /* 0x000000ff1200720c */ /* 0x002fc80003f05070 */
[----:B------:R-:W-:-:S13]  /*10c0*/  ISETP.NE.AND.EX P0, PT, R19, RZ, PT, P0 ;  /* 0x000000ff1300720c */ /* 0x000fda0003f05300 */
[----:B--23--:R-:W-:Y:S05]  /*10d0*/  @!P0 BRA `(.L_x_14) ;  /* 0x0000000000288947 */ /* 0x00cfea0003800000 */
[----:B0-----:R-:W0:Y:S02]  /*10e0*/  LDC R13, c[0x0][0x634] ;  /* 0x00018d00ff0d7b82 */ /* 0x001e240000000800 */
[----:B0-----:R-:W-:-:S05]  /*10f0*/  IADD3 R13, P0, R16, R13, RZ ;  /* 0x0000000d100d7210 */ /* 0x001fca0007f1e0ff */
[----:B------:R-:W-:-:S04]  /*1100*/  IMAD.X R15, RZ, RZ, R17, P0 ;  /* 0x000000ffff0f7224 */ /* 0x000fc800000e0611 */
[----:B------:R-:W-:-:S04]  /*1110*/  IMAD.WIDE.U32 R8, R15, R18, RZ ;  /* 0x000000120f087225 */ /* 0x000fc800078e00ff */
[----:B------:R-:W-:-:S04]  /*1120*/  IMAD.WIDE.U32 R10, P0, R13, R19, R8 ;  /* 0x000000130d0a7225 */ /* 0x000fc80007800008 */
[----:B------:R-:W-:-:S04]  /*1130*/  IMAD.WIDE.U32 R8, R13, R18, RZ ;  /* 0x000000120d087225 */ /* 0x000fc800078e00ff */
[----:B------:R-:W-:Y:S01]  /*1140*/  IMAD.X R13, RZ, RZ, RZ, P0 ;  /* 0x000000ffff0d7224 */ /* 0x000fe200000e06ff */
[----:B------:R-:W-:Y:S01]  /*1150*/  IADD3 RZ, P0, R9, R10, RZ ;  /* 0x0000000a09ff7210 */ /* 0x000fe20007f1e0ff */
[----:B------:R-:W-:-:S04]  /*1160*/  IMAD.MOV.U32 R12, RZ, RZ, R11 ;  /* 0x000000ffff0c7224 */ /* 0x000fc800078e000b */
[----:B------:R-:W-:-:S08]  /*1170*/  IMAD.WIDE.U32.X R8, R15, R19, R12, P0 ;  /* 0x000000130f087225 */ /* 0x000fd000000e040c */
.L_x_14:
[----:B------:R-:W1:Y:S01]  /*1180*/  LDC.64 R28, c[0x0][0x640] ;  /* 0x00019000ff1c7b82 */ /* 0x000e620000000a00 */
[-CC-:B------:R-:W-:Y:S01]  /*1190*/  SHF.R.U64 R32, R8, R22.reuse, R9.reuse ;  /* 0x0000001608207219 */ /* 0x180fe20000001209 */
[----:B------:R-:W-:Y:S01]  /*11a0*/  IMAD.MOV.U32 R31, RZ, RZ, 0x1 ;  /* 0x00000001ff1f7424 */ /* 0x000fe200078e00ff */
[----:B------:R-:W-:Y:S02]  /*11b0*/  SHF.R.U32.HI R8, RZ, R22, R9 ;  /* 0x00000016ff087219 */ /* 0x000fe40000011609 */
[----:B------:R-:W-:-:S03]  /*11c0*/  IADD3 R11, P0, RZ, -R32, RZ ;  /* 0x80000020ff0b7210 */ /* 0x000fc60007f1e0ff */
[----:B0-----:R-:W0:Y:S02]  /*11d0*/  LDC R12, c[0x0][0x618] ;  /* 0x00018600ff0c7b82 */ /* 0x001e240000000800 */
[----:B------:R-:W-:-:S04]  /*11e0*/  IMAD.X R9, RZ, RZ, ~R8, P0 ;  /* 0x000000ffff097224 */ /* 0x000fc800000e0e08 */
[-C--:B------:R-:W-:Y:S02]  /*11f0*/  IMAD R10, R9, R26.reuse, RZ ;  /* 0x0000001a090a7224 */ /* 0x080fe400078e02ff */
[----:B------:R-:W2:Y:S01]  /*1200*/  LDC R13, c[0x0][0x608] ;  /* 0x00018200ff0d7b82 */ /* 0x000ea20000000800 */
[----:B------:R-:W-:-:S04]  /*1210*/  IMAD.WIDE.U32 R8, R11, R26, R16 ;  /* 0x0000001a0b087225 */ /* 0x000fc800078e0010 */
[----:B------:R-:W-:-:S03]  /*1220*/  IMAD R11, R11, R27, R10 ;  /* 0x0000001b0b0b7224 */ /* 0x000fc600078e020a */
[----:B------:R-:W3:Y:S01]  /*1230*/  LDC R18, c[0x0][0x658] ;  /* 0x00019600ff127b82 */ /* 0x000ee20000000800 */
[----:B------:R-:W-:Y:S01]  /*1240*/  IMAD.IADD R9, R9, 0x1, R11 ;  /* 0x0000000109097824 */ /* 0x000fe200078e020b */
[----:B-1----:R-:W-:Y:S01]  /*1250*/  ISETP.NE.U32.AND P0, PT, R28, RZ, PT ;  /* 0x000000ff1c00720c */ /* 0x002fe20003f05070 */
[----:B------:R-:W-:-:S03]  /*1260*/  IMAD.MOV.U32 R11, RZ, RZ, -0x1 ;  /* 0xffffffffff0b7424 */ /* 0x000fc600078e00ff */
[----:B------:R-:W-:Y:S02]  /*1270*/  ISETP.NE.AND.EX P0, PT, R29, RZ, PT, P0 ;  /* 0x000000ff1d00720c */ /* 0x000fe40003f05300 */
[----:B------:R-:W1:Y:S01]  /*1280*/  LDC R27, c[0x0][0x600] ;  /* 0x00018000ff1b7b82 */ /* 0x000e620000000800 */
[-CC-:B0-----:R-:W-:Y:S02]  /*1290*/  SHF.R.U64 R25, R8, R12.reuse, R9.reuse ;  /* 0x0000000c08197219 */ /* 0x181fe40000001209 */
[----:B------:R-:W-:-:S05]  /*12a0*/  SHF.R.U32.HI R8, RZ, R12, R9 ;  /* 0x0000000cff087219 */ /* 0x000fca0000011609 */
[----:B------:R-:W0:Y:S01]  /*12b0*/  LDC R22, c[0x0][0x648] ;  /* 0x00019200ff167b82 */ /* 0x000e220000000800 */
[-CC-:B--2---:R-:W-:Y:S02]  /*12c0*/  SHF.R.U64 R34, R25, R13.reuse, R8.reuse ;  /* 0x0000000d19227219 */ /* 0x184fe40000001208 */
[----:B------:R-:W-:-:S05]  /*12d0*/  SHF.R.U32.HI R9, RZ, R13, R8 ;  /* 0x0000000dff097219 */ /* 0x000fca0000011608 */
[----:B------:R-:W2:Y:S01]  /*12e0*/  LDC R26, c[0x0][0x638] ;  /* 0x00018e00ff1a7b82 */ /* 0x000ea20000000800 */
[-C--:B---3--:R-:W-:Y:S02]  /*12f0*/  SHF.L.U32 R8, R11, R18.reuse, RZ ;  /* 0x000000120b087219 */ /* 0x088fe400000006ff */
[--C-:B------:R-:W-:Y:S02]  /*1300*/  SHF.R.U64 R36, R34, R18, R9.reuse ;  /* 0x0000001222247219 */ /* 0x100fe40000001209 */
[----:B------:R-:W-:Y:S02]  /*1310*/  LOP3.LUT R15, RZ, R8, RZ, 0x33, !PT ;  /* 0x00000008ff0f7212 */ /* 0x000fe400078e33ff */
[----:B------:R-:W-:Y:S01]  /*1320*/  SHF.R.U32.HI R9, RZ, R18, R9 ;  /* 0x00000012ff097219 */ /* 0x000fe20000011609 */
[----:B------:R-:W3:Y:S01]  /*1330*/  LDC R30, c[0x0][0x610] ;  /* 0x00018400ff1e7b82 */ /* 0x000ee20000000800 */
[----:B------:R-:W-:Y:S01]  /*1340*/  IMAD.MOV.U32 R8, RZ, RZ, R36 ;  /* 0x000000ffff087224 */ /* 0x000fe200078e0024 */
[----:B------:R-:W-:Y:S06]  /*1350*/  @!P0 BRA `(.L_x_15) ;  /* 0x0000000000288947 */ /* 0x000fec0003800000 */
[----:B------:R-:W4:Y:S02]  /*1360*/  LDC R13, c[0x0][0x64c] ;  /* 0x00019300ff0d7b82 */ /* 0x000f240000000800 */
[----:B----4-:R-:W-:-:S05]  /*1370*/  IADD3 R13, P0, R36, R13, RZ ;  /* 0x0000000d240d7210 */ /* 0x010fca0007f1e0ff */
        /* <DEDUP_REMOVED lines=8> */
.L_x_15:
[----:B0-----:R-:W-:Y:S01]  /*1400*/  SHF.R.U64 R9, R8, R22, R9 ;  /* 0x0000001608097219 */ /* 0x001fe20000001209 */
[----:B-1----:R-:W-:Y:S01]  /*1410*/  VIADD R10, R27, 0xffffffff ;  /* 0xffffffff1b0a7836 */ /* 0x002fe20000000000 */
[----:B------:R-:W-:Y:S01]  /*1420*/  SHF.L.U32 R7, R31, R18, RZ ;  /* 0x000000121f077219 */ /* 0x000fe200000006ff */
[----:B------:R-:W-:Y:S01]  /*1430*/  @P1 IMAD R20, R21, R24, R6 ;  /* 0x0000001815141224 */ /* 0x000fe200078e0206 */
[----:B------:R-:W-:Y:S01]  /*1440*/  LOP3.LUT R8, R34, R15, RZ, 0xc0, !PT ;  /* 0x0000000f22087212 */ /* 0x000fe200078ec0ff */
[----:B------:R-:W-:Y:S01]  /*1450*/  IMAD.MOV R11, RZ, RZ, -R9 ;  /* 0x000000ffff0b7224 */ /* 0x000fe200078e0a09 */
[----:B------:R-:W-:Y:S01]  /*1460*/  LOP3.LUT R10, R25, R10, RZ, 0xc0, !PT ;  /* 0x0000000a190a7212 */ /* 0x000fe200078ec0ff */
[----:B------:R-:W-:Y:S02]  /*1470*/  IMAD.MOV.U32 R19, RZ, RZ, R32 ;  /* 0x000000ffff137224 */ /* 0x000fe400078e0020 */
[----:B------:R-:W-:Y:S02]  /*1480*/  IMAD R7, R7, R9, R8 ;  /* 0x0000000907077224 */ /* 0x000fe400078e0208 */
[----:B--2---:R-:W-:-:S02]  /*1490*/  IMAD R6, R11, R26, R36 ;  /* 0x0000001a0b067224 */ /* 0x004fc400078e0224 */
[----:B---3--:R-:W-:Y:S02]  /*14a0*/  IMAD R22, R7, R30, R20 ;  /* 0x0000001e07167224 */ /* 0x008fe400078e0214 */
[----:B------:R-:W-:Y:S02]  /*14b0*/  IMAD R7, R6, R27, R10 ;  /* 0x0000001b06077224 */ /* 0x000fe400078e020a */
[----:B------:R-:W-:-:S03]  /*14c0*/  IMAD.MOV.U32 R8, RZ, RZ, 0x1 ;  /* 0x00000001ff087424 */ /* 0x000fc600078e00ff */
[----:B------:R-:W-:Y:S02]  /*14d0*/  SEL R18, R7, R22, !P1 ;  /* 0x0000001607127207 */ /* 0x000fe40004800000 */
[----:B------:R-:W-:-:S07]  /*14e0*/  SEL R22, R22, R7, !P1 ;  /* 0x0000000716167207 */ /* 0x000fce0004800000 */
.L_x_13:
[----:B------:R-:W-:Y:S05]  /*14f0*/  @!P2 BRA `(.L_x_16) ;  /* 0x00000000000ca947 */ /* 0x000fea0003800000 */
[----:B------:R-:W-:Y:S01]  /*1500*/  UCGABAR_WAIT ;  /* 0x0000000000007dc7 */ /* 0x000fe20008000000 */
[----:B------:R-:W-:Y:S01]  /*1510*/  CCTL.IVALL ;  /* 0x00000000ff00798f */ /* 0x000fe20002000000 */
[----:B------:R-:W-:Y:S05]  /*1520*/  BRA `(.L_x_17) ;  /* 0x0000000000047947 */ /* 0x000fea0003800000 */
.L_x_16:
[----:B------:R-:W-:Y:S06]  /*1530*/  BAR.SYNC.DEFER_BLOCKING 0x0 ;  /* 0x0000000000007b1d */ /* 0x000fec0000010000 */
.L_x_17:
[----:B------:R-:W-:Y:S05]  /*1540*/  @!P4 BRA `(.L_x_18) ;  /* 0x00000070007cc947 */ /* 0x000fea0003800000 */
[----:B------:R-:W-:-:S13]  /*1550*/  ISETP.GT.U32.AND P0, PT, R33, 0x1, PT ;  /* 0x000000012100780c */ /* 0x000fda0003f04070 */
[----:B------:R-:W-:Y:S05]  /*1560*/  @P0 EXIT ;  /* 0x000000000000094d */ /* 0x000fea0003800000 */
.L_x_19:
[----:B------:R-:W-:-:S08]  /*1570*/  NOP ;  /* 0x0000000000007918 */ /* 0x000fd00000000000 */
[----:B------:R-:W1:Y:S02]  /*1580*/  USETMAXREG.TRY_ALLOC.CTAPOOL UP0, 0xe8 ;  /* 0x000000e8000079c8 */ /* 0x000e640008000600 */
[----:B-1----:R-:W-:-:S13]  /*1590*/  PLOP3.LUT P0, PT, PT, PT, UP0, 0x80, 0x0 ;  /* 0x000000000000781c */ /* 0x002fda0003f0f008 */
[----:B------:R-:W-:Y:S05]  /*15a0*/  @!P0 BRA `(.L_x_19) ;  /* 0xfffffffc00f08947 */ /* 0x000fea000383ffff */
[----:B------:R-:W-:-:S13]  /*15b0*/  LOP3.LUT P0, RZ, R8, 0xff, RZ, 0xc0, !PT ;  /* 0x000000ff08ff7812 */ /* 0x000fda000780c0ff */
[----:B------:R-:W-:Y:S05]  /*15c0*/  @!P0 EXIT ;  /* 0x000000000000894d */ /* 0x000fea0003800000 */
[----:B------:R-:W2:Y:S01]  /*15d0*/  LDL.64 R10, [R1] ;  /* 0x00000000010a7983 */ /* 0x000ea20000100a00 */
[CC--:B------:R-:W-:Y:S01]  /*15e0*/  LEA.HI R5, R3.reuse, R4.reuse, RZ, 0x2 ;  /* 0x0000000403057211 */ /* 0x0c0fe200078f10ff */
[----:B------:R-:W1:Y:S01]  /*15f0*/  S2UR UR4, SR_CgaCtaId ;  /* 0x00000000000479c3 */ /* 0x000e620000008800 */
[----:B------:R-:W-:Y:S01]  /*1600*/  LEA.HI R3, R3, R4, RZ, 0x5 ;  /* 0x0000000403037211 */ /* 0x000fe200078f28ff */
[----:B------:R-:W-:Y:S01]  /*1610*/  UISETP.LT.AND UP0, UPT, UR40, 0x1, UPT ;  /* 0x000000012800788c */ /* 0x000fe2000bf01270 */
[--C-:B------:R-:W-:Y:S01]  /*1620*/  SHF.R.S32.HI R124, RZ, 0x2, R5.reuse ;  /* 0x00000002ff7c7819 */ /* 0x100fe20000011405 */
[----:B------:R-:W-:Y:S01]  /*1630*/  UIADD3 UR5, UR43, -0x1, URZ ;  /* 0xffffffff2b057890 */ /* 0x000fe2000fffe03f */
[----:B------:R-:W-:Y:S01]  /*1640*/  SHF.R.S32.HI R7, RZ, 0x1f, R5 ;  /* 0x0000001fff077819 */ /* 0x000fe20000011405 */
[----:B------:R-:W-:Y:S01]  /*1650*/  USEL UR42, UR40, 0x1, UP0 ;  /* 0x00000001282a7887 */ /* 0x000fe20008000000 */
[----:B------:R-:W-:Y:S01]  /*1660*/  SHF.R.S32.HI R3, RZ, 0x5, R3 ;  /* 0x00000005ff037819 */ /* 0x000fe20000011403 */
[----:B------:R-:W3:Y:S01]  /*1670*/  LDC R128, c[0x0][0x658] ;  /* 0x00019600ff807b82 */ /* 0x000ee20000000800 */
[----:B------:R-:W-:Y:S01]  /*1680*/  LEA.HI R7, R7, R124, RZ, 0x3 ;  /* 0x0000007c07077211 */ /* 0x000fe200078f18ff */
[----:B------:R-:W-:Y:S01]  /*1690*/  UMOV UR41, 0x400 ;  /* 0x0000040000297882 */ /* 0x000fe20000000000 */
[----:B------:R-:W-:Y:S01]  /*16a0*/  LOP3.LUT R5, R5, 0xfffffffc, RZ, 0xc0, !PT ;  /* 0xfffffffc05057812 */ /* 0x000fe200078ec0ff */
[----:B------:R-:W-:Y:S01]  /*16b0*/  UISETP.NE.AND UP0, UPT, UR5, URZ, UPT ;  /* 0x0000003f0500728c */ /* 0x000fe2000bf05270 */
[----:B------:R-:W-:Y:S01]  /*16c0*/  LOP3.LUT R7, R7, 0xfffffff8, RZ, 0xc0, !PT ;  /* 0xfffffff807077812 */ /* 0x000fe200078ec0ff */
[----:B------:R-:W-:Y:S01]  /*16d0*/  ULDC UR6, c[0x0][0x284] ;  /* 0x0000a10000067ab9 */ /* 0x000fe20000000800 */
[----:B------:R-:W-:Y:S01]  /*16e0*/  LOP3.LUT R135, R23, 0x1, RZ, 0xfc, !PT ;  /* 0x0000000117877812 */ /* 0x000fe200078efcff */
[----:B------:R-:W4:Y:S01]  /*16f0*/  LDC.64 R130, c[0x0][0x5c8] ;  /* 0x00017200ff827b82 */ /* 0x000f220000000a00 */
[----:B------:R-:W-:Y:S01]  /*1700*/  IMAD.IADD R5, R4, 0x1, -R5 ;  /* 0x0000000104057824 */ /* 0x000fe200078e0a05 */
[----:B------:R-:W-:Y:S01]  /*1710*/  USHF.L.U32 UR45, UR40, 0x1, URZ ;  /* 0x00000001282d7899 */ /* 0x000fe2000800063f */
[----:B------:R-:W-:Y:S01]  /*1720*/  IMAD.IADD R124, R124, 0x1, -R7 ;  /* 0x000000017c7c7824 */ /* 0x000fe200078e0a07 */
[----:B------:R-:W-:Y:S01]  /*1730*/  UIADD3 UR42, -UR42, UR40, URZ ;  /* 0x000000282a2a7290 */ /* 0x000fe2000fffe13f */
[----:B------:R-:W-:-:S02]  /*1740*/  IMAD.MOV.U32 R7, RZ, RZ, 0x1 ;  /* 0x00000001ff077424 */ /* 0x000fc400078e00ff */
[--C-:B------:R-:W-:Y:S01]  /*1750*/  IMAD R134, R3, -0x10, -R124.reuse ;  /* 0xfffffff003867824 */ /* 0x100fe200078e0a7c */
[----:B------:R-:W0:Y:S01]  /*1760*/  LDC R6, c[0x0][0x288] ;  /* 0x0000a200ff067b82 */ /* 0x000e220000000800 */
[--C-:B------:R-:W-:Y:S01]  /*1770*/  SHF.R.S32.HI R125, RZ, 0x1f, R124.reuse ;  /* 0x0000001fff7d7819 */ /* 0x100fe2000001147c */
[----:B-1----:R-:W-:Y:S01]  /*1780*/  ULEA UR41, UR4, UR41, 0x18 ;  /* 0x0000002904297291 */ /* 0x002fe2000f8ec03f */
[----:B------:R-:W-:Y:S01]  /*1790*/  IMAD.SHL.U32 R126, R5, 0x2, RZ ;  /* 0x00000002057e7824 */ /* 0x000fe200078e00ff */
[----:B------:R-:W-:Y:S01]  /*17a0*/  USHF.L.U32 UR4, UR5, 0x3, URZ ;  /* 0x0000000305047899 */ /* 0x000fe2000800063f */
[----:B------:R-:W-:Y:S01]  /*17b0*/  VIADD R134, R134, UR6 ;  /* 0x0000000686867c36 */ /* 0x000fe20008000000 */
[----:B------:R-:W-:Y:S01]  /*17c0*/  USEL UR5, URZ, 0x1, UP0 ;  /* 0x000000013f057887 */ /* 0x000fe20008000000 */
[----:B------:R-:W-:Y:S01]  /*17d0*/  IMAD.WIDE R124, R3, 0x10, R124 ;  /* 0x00000010037c7825 */ /* 0x000fe200078e027c */
[----:B------:R-:W-:Y:S01]  /*17e0*/  UIADD3 UR46, UR41, 0xf0, URZ ;  /* 0x000000f0292e7890 */ /* 0x000fe2000fffe03f */
[----:B------:R-:W-:Y:S01]  /*17f0*/  SHF.R.S32.HI R127, RZ, 0x1f, R126 ;  /* 0x0000001fff7f7819 */ /* 0x000fe2000001147e */
[----:B------:R-:W-:Y:S01]  /*1800*/  ULOP3.LUT UR4, UR4, 0x8, URZ, 0xc0, !UPT ;  /* 0x0000000804047892 */ /* 0x000fe2000f8ec03f */
[----:B------:R-:W-:Y:S01]  /*1810*/  IMAD.MOV.U32 R3, RZ, RZ, -0x1 ;  /* 0xffffffffff037424 */ /* 0x000fe200078e00ff */
[----:B------:R-:W-:Y:S01]  /*1820*/  ULEA UR43, UR43, UR46, 0x3 ;  /* 0x0000002e2b2b7291 */ /* 0x000fe2000f8e183f */
[----:B------:R-:W-:Y:S01]  /*1830*/  IMAD.U32 R136, RZ, RZ, UR5 ;  /* 0x00000005ff887e24 */ /* 0x000fe2000f8e00ff */
[----:B------:R-:W-:-:S02]  /*1840*/  ULOP3.LUT UR47, UR4, 0x8, URZ, 0x3c, !UPT ;  /* 0x00000008042f7892 */ /* 0x000fc4000f8e3c3f */
[-C--:B---3--:R-:W-:Y:S01]  /*1850*/  SHF.L.U32 R3, R3, R128.reuse, RZ ;  /* 0x0000008003037219 */ /* 0x088fe200000006ff */
[----:B------:R-:W-:Y:S01]  /*1860*/  ULOP3.LUT UR44, UR4, 0x18, URZ, 0x3c, !UPT ;  /* 0x00000018042c7892 */ /* 0x000fe2000f8e3c3f */
[C---:B----4-:R-:W-:Y:S01]  /*1870*/  SHF.L.U64.HI R129, R130.reuse, 0x3, R131 ;  /* 0x0000000382817819 */ /* 0x050fe20000010283 */
[----:B------:R-:W-:Y:S01]  /*1880*/  IMAD.SHL.U32 R130, R130, 0x8, RZ ;  /* 0x0000000882827824 */ /* 0x000fe200078e00ff */
[----:B------:R-:W-:Y:S02]  /*1890*/  SHF.L.U32 R128, R7, R128, RZ ;  /* 0x0000008007807219 */ /* 0x000fe400000006ff */
[----:B------:R-:W-:Y:S01]  /*18a0*/  LOP3.LUT R133, RZ, R3, RZ, 0x33, !PT ;  /* 0x00000003ff857212 */ /* 0x000fe200078e33ff */
[----:B0-----:R-:W-:Y:S01]  /*18b0*/  IMAD R131, R5, -0x2, R6 ;  /* 0xfffffffe05837824 */ /* 0x001fe200078e0206 */
[----:B--2---:R-:W-:-:S07]  /*18c0*/  SHF.L.U64.HI R132, R10, 0x1, R0 ;  /* 0x000000010a847819 */ /* 0x004fce0000010200 */
.L_x_233:
[----:B------:R-:W-:-:S04]  /*18d0*/  SHF.L.U32 R0, R136, 0x1f, RZ ;  /* 0x0000001f88007819 */ /* 0x000fc800000006ff */
[----:B------:R-:W0:Y:S02]  /*18e0*/  SYNCS.PHASECHK.TRANS64.TRYWAIT P0, [UR43+-0x8], R0 ;  /* 0xfffff800ff0075a7 */ /* 0x000e24000800016b */
[----:B01-34-:R-:W-:Y:S05]  /*18f0*/  @!P0 BRA `(.L_x_20) ;  /* 0x0000008000fc8947 */ /* 0x01bfea0003800000 */
.L_x_265:
[----:B------:R-:W-:Y:S02]  /*1900*/  ULDC UR4, c[0x0][0x28c] ;  /* 0x0000a30000047ab9 */ /* 0x000fe40000000800 */
[----:B------:R-:W-:-:S13]  /*1910*/  ISETP.LT.AND P0, PT, RZ, UR4, PT ;  /* 0x00000004ff007c0c */ /* 0x000fda000bf01270 */
[----:B------:R-:W-:Y:S05]  /*1920*/  @P0 BRA `(.L_x_21) ;  /* 0x0000000000400947 */ /* 0x000fea0003800000 */
[----:B0-----:R-:W-:Y:S01]  /*1930*/  MOV R0, 0x0 ;  /* 0x0000000000007802 */ /* 0x001fe20000000f00 */
[----:B------:R-:W-:Y:S01]  /*1940*/  ULDC.64 UR4, c[0x4][0x68] ;  /* 0x01001a0000047ab9 */ /* 0x000fe20000000a00 */
[----:B------:R-:W-:Y:S01]  /*1950*/  ULDC.64 UR6, c[0x4][0x8] ;  /* 0x0100020000067ab9 */ /* 0x000fe20000000a00 */
[----:B------:R-:W-:Y:S01]  /*1960*/  IMAD.U32 R4, RZ, RZ, UR4 ;  /* 0x00000004ff047e24 */ /* 0x000fe2000f8e00ff */
[----:B------:R0:W1:Y:S01]  /*1970*/  LDC.64 R14, c[0x4][R0] ;  /* 0x01000000000e7b82 */ /* 0x0000620000000a00 */
[----:B------:R-:W-:Y:S01]  /*1980*/  IMAD.U32 R5, RZ, RZ, UR5 ;  /* 0x00000005ff057e24 */ /* 0x000fe2000f8e00ff */
[----:B------:R-:W-:Y:S01]  /*1990*/  ULDC.64 UR4, c[0x4][0x70] ;  /* 0x01001c0000047ab9 */ /* 0x000fe20000000a00 */
[----:B------:R-:W-:Y:S02]  /*19a0*/  IMAD.U32 R10, RZ, RZ, UR6 ;  /* 0x00000006ff0a7e24 */ /* 0x000fe4000f8e00ff */
[----:B------:R-:W-:Y:S02]  /*19b0*/  IMAD.U32 R6, RZ, RZ, UR4 ;  /* 0x00000004ff067e24 */ /* 0x000fe4000f8e00ff */
[----:B------:R-:W-:-:S02]  /*19c0*/  IMAD.U32 R7, RZ, RZ, UR5 ;  /* 0x00000005ff077e24 */ /* 0x000fc4000f8e00ff */
[----:B------:R-:W-:Y:S02]  /*19d0*/  IMAD.U32 R11, RZ, RZ, UR7 ;  /* 0x00000007ff0b7e24 */ /* 0x000fe4000f8e00ff */
[----:B------:R-:W-:Y:S02]  /*19e0*/  IMAD.MOV.U32 R8, RZ, RZ, 0x1e1 ;  /* 0x000001e1ff087424 */ /* 0x000fe400078e00ff */
[----:B------:R-:W-:Y:S02]  /*19f0*/  IMAD.MOV.U32 R12, RZ, RZ, 0x1 ;  /* 0x00000001ff0c7424 */ /* 0x000fe400078e00ff */
[----:B0-----:R-:W-:-:S07]  /*1a00*/  IMAD.MOV.U32 R13, RZ, RZ, RZ ;  /* 0x000000ffff0d7224 */ /* 0x001fce00078e00ff */
[----:B------:R-:W-:-:S07]  /*1a10*/  LEPC R20, `(.L_x_21) ;  /* 0x000000001014794e */ /* 0x000fce0000000000 */
[----:B-1---5:R-:W-:Y:S05]  /*1a20*/  CALL.ABS.NOINC R14 ;  /* 0x000000000e007343 */ /* 0x022fea0003c00000 */
.L_x_21:
[----:B------:R-:W-:-:S13]  /*1a30*/  ISETP.NE.AND P0, PT, R135, 0x3, PT ;  /* 0x000000038700780c */ /* 0x000fda0003f05270 */
[----:B------:R-:W-:Y:S05]  /*1a40*/  @!P0 BRA `(.L_x_22) ;  /* 0x0000000000048947 */ /* 0x000fea0003800000 */
[----:B------:R-:W-:Y:S01]  /*1a50*/  BPT.TRAP 0x1 ;  /* 0x000000040000795c */ /* 0x000fe20000300000 */
.L_x_22:
[----:B0-----:R-:W-:Y:S02]  /*1a60*/  IMAD.U32 R3, RZ, RZ, UR38 ;  /* 0x00000026ff037e24 */ /* 0x001fe4000f8e00ff */
[----:B------:R-:W-:-:S03]  /*1a70*/  IMAD.U32 R0, RZ, RZ, UR39 ;  /* 0x00000027ff007e24 */ /* 0x000fc6000f8e00ff */
[----:B------:R-:W-:Y:S02]  /*1a80*/  LEA R3, R3, UR41, 0x3 ;  /* 0x0000002903037c11 */ /* 0x000fe4000f8e18ff */
[----:B------:R-:W-:-:S04]  /*1a90*/  SHF.L.U32 R0, R0, 0x1f, RZ ;  /* 0x0000001f00007819 */ /* 0x000fc800000006ff */
[----:B------:R0:W1:Y:S01]  /*1aa0*/  SYNCS.PHASECHK.TRANS64.TRYWAIT P1, [R3+URZ], R0 ;  /* 0x00000000030075a7 */ /* 0x000062000802017f */
[----:B------:R-:W-:Y:S05]  /*1ab0*/  @!P0 BRA `(.L_x_23) ;  /* 0x0000000000048947 */ /* 0x000fea0003800000 */
[----:B------:R-:W-:Y:S01]  /*1ac0*/  BPT.TRAP 0x1 ;  /* 0x000000040000795c */ /* 0x000fe20000300000 */
.L_x_23:
[----:B------:R-:W-:-:S05]  /*1ad0*/  IMAD.U32 R4, RZ, RZ, UR42 ;  /* 0x0000002aff047e24 */ /* 0x000fca000f8e00ff */
[----:B------:R-:W-:Y:S01]  /*1ae0*/  ISETP.GE.AND P2, PT, R4, 0x1, PT ;  /* 0x000000010400780c */ /* 0x000fe20003f46270 */
[----:B-1----:R-:W-:-:S12]  /*1af0*/  @P1 BRA `(.L_x_24) ;  /* 0x0000000000081947 */ /* 0x002fd80003800000 */
[----:B------:R-:W1:Y:S02]  /*1b00*/  SYNCS.PHASECHK.TRANS64.TRYWAIT P1, [R3+URZ], R0 ;  /* 0x00000000030075a7 */ /* 0x000e64000802017f */
[----:B-1----:R-:W-:Y:S05]  /*1b10*/  @!P1 BRA `(.L_x_25) ;  /* 0x00000080008c9947 */ /* 0x002fea0003800000 */
.L_x_24:
[----:B------:R-:W-:Y:S05]  /*1b20*/  WARPSYNC.ALL ;  /* 0x0000000000007948 */ /* 0x000fea0003800000 */
[----:B------:R-:W-:Y:S01]  /*1b30*/  UIADD3 UR4, UR41, 0x200, URZ ;  /* 0x0000020029047890 */ /* 0x000fe2000fffe03f */
[----:B------:R-:W-:Y:S01]  /*1b40*/  WARPGROUP.ARRIVE ;  /* 0x00000000000079c5 */ /* 0x000fe20000000000 */
[----:B------:R-:W-:Y:S02]  /*1b50*/  UIADD3 UR5, UR41, 0xe200, URZ ;  /* 0x0000e20029057890 */ /* 0x000fe4000fffe03f */
[----:B------:R-:W-:Y:S02]  /*1b60*/  USHF.R.U32.HI UR4, URZ, 0x4, UR4 ;  /* 0x000000043f047899 */ /* 0x000fe40008011604 */
[----:B------:R-:W-:-:S02]  /*1b70*/  USHF.R.U32.HI UR5, URZ, 0x4, UR5 ;  /* 0x000000043f057899 */ /* 0x000fc40008011605 */
[----:B------:R-:W-:Y:S02]  /*1b80*/  ULOP3.LUT UR4, UR4, 0x3fff, URZ, 0xc0, !UPT ;  /* 0x00003fff04047892 */ /* 0x000fe4000f8ec03f */
[----:B------:R-:W-:Y:S02]  /*1b90*/  ULOP3.LUT UR5, UR5, 0x3fff, URZ, 0xc0, !UPT ;  /* 0x00003fff05057892 */ /* 0x000fe4000f8ec03f */
[----:B------:R-:W-:Y:S02]  /*1ba0*/  ULOP3.LUT UR10, UR4, 0x10000, URZ, 0xfc, !UPT ;  /* 0x00010000040a7892 */ /* 0x000fe4000f8efc3f */
[----:B------:R-:W-:Y:S02]  /*1bb0*/  ULOP3.LUT UR9, UR5, 0x10000, URZ, 0xfc, !UPT ;  /* 0x0001000005097892 */ /* 0x000fe4000f8efc3f */
[----:B------:R-:W-:Y:S02]  /*1bc0*/  ULEA UR4, UR38, UR10, 0x8 ;  /* 0x0000000a26047291 */ /* 0x000fe4000f8e403f */
[----:B------:R-:W-:Y:S01]  /*1bd0*/  UIMAD UR6, UR38, 0x300, UR9 ;  /* 0x00000300260678a4 */ /* 0x000fe2000f8e0209 */
[----:B------:R-:W-:Y:S01]  /*1be0*/  UMOV UR5, 0x80000020 ;  /* 0x8000002000057882 */ /* 0x000fe20000000000 */
[----:B------:R-:W-:-:S07]  /*1bf0*/  UMOV UR7, 0x80000020 ;  /* 0x8000002000077882 */ /* 0x000fce0000000000 */
[----:B------:R-:W-:Y:S01]  /*1c00*/  HGMMA.64x192x16.F32 R24, gdesc[UR4], RZ, !UPT, gsb0 ;  /* 0x02e00000041879f0 */ /* 0x000fe2000c0008ff */
[----:B------:R-:W-:Y:S02]  /*1c10*/  UIADD3 UR4, UR4, 0x2, URZ ;  /* 0x0000000204047890 */ /* 0x000fe4000fffe03f */
[----:B------:R-:W-:Y:S01]  /*1c20*/  UIADD3 UR6, UR6, 0x2, URZ ;  /* 0x0000000206067890 */ /* 0x000fe2000fffe03f */
[----:B------:R-:W-:Y:S01]  /*1c30*/  UMOV UR5, 0x80000020 ;  /* 0x8000002000057882 */ /* 0x000fe20000000000 */
[----:B------:R-:W-:Y:S01]  /*1c40*/  UMOV UR7, 0x80000020 ;  /* 0x8000002000077882 */ /* 0x000fe20000000000 */
[----:B------:R-:W-:Y:S02]  /*1c50*/  WARPGROUP.DEPBAR.LE gsb0, 0x0 ;  /* 0x00008000000079c5 */ /* 0x000fe40000010000 */
[----:B------:R-:W-:-:S12]  /*1c60*/  WARPGROUP.ARRIVE ;  /* 0x00000000000079c5 */ /* 0x000fd80000000000 */
[----:B------:R-:W-:Y:S03]  /*1c70*/  HGMMA.64x192x16.F32 R24, gdesc[UR4], R24, gsb0 ;  /* 0x02e00000041879f0 */ /* 0x000fe60008000818 */
[----:B------:R-:W-:Y:S02]  /*1c80*/  WARPGROUP.DEPBAR.LE gsb0, 0x0 ;  /* 0x00008000000079c5 */ /* 0x000fe40000010000 */
[----:B------:R-:W-:Y:S05]  /*1c90*/  @!P2 BRA `(.L_x_26) ;  /* 0x0000000000d4a947 */ /* 0x000fea0003800000 */
[----:B------:R-:W-:Y:S01]  /*1ca0*/  UIADD3 UR4, UR38, 0x1, URZ ;  /* 0x0000000126047890 */ /* 0x000fe2000fffe03f */
[----:B01----:R-:W-:Y:S02]  /*1cb0*/  IMAD.U32 R0, RZ, RZ, UR42 ;  /* 0x0000002aff007e24 */ /* 0x003fe4000f8e00ff */
[----:B------:R-:W-:Y:S01]  /*1cc0*/  IMAD.U32 R3, RZ, RZ, UR38 ;  /* 0x00000026ff037e24 */ /* 0x000fe2000f8e00ff */
[----:B------:R-:W-:-:S04]  /*1cd0*/  UISETP.NE.AND UP0, UPT, UR4, 0xe, UPT ;  /* 0x0000000e0400788c */ /* 0x000fc8000bf05270 */
[----:B------:R-:W-:Y:S02]  /*1ce0*/  USEL UR5, URZ, 0x1, UP0 ;  /* 0x000000013f057887 */ /* 0x000fe40008000000 */
[----:B------:R-:W-:Y:S02]  /*1cf0*/  USEL UR8, UR4, URZ, UP0 ;  /* 0x0000003f04087287 */ /* 0x000fe40008000000 */
[----:B------:R-:W-:-:S06]  /*1d00*/  ULOP3.LUT UR5, UR39, UR5, URZ, 0x3c, !UPT ;  /* 0x0000000527057292 */ /* 0x000fcc000f8e3c3f */
[----:B------:R-:W-:-:S07]  /*1d10*/  IMAD.U32 R6, RZ, RZ, UR5 ;  /* 0x00000005ff067e24 */ /* 0x000fce000f8e00ff */
.L_x_33:
[----:B------:R-:W-:Y:S05]  /*1d20*/  @!P0 BRA `(.L_x_27) ;  /* 0x0000000000048947 */ /* 0x000fea0003800000 */
[----:B------:R-:W-:Y:S01]  /*1d30*/  BPT.TRAP 0x1 ;  /* 0x000000040000795c */ /* 0x000fe20000300000 */
.L_x_27:
[----:B------:R-:W-:Y:S01]  /*1d40*/  ULEA UR4, UR8, UR41, 0x3 ;  /* 0x0000002908047291 */ /* 0x000fe2000f8e183f */
[----:B------:R-:W-:-:S08]  /*1d50*/  SHF.L.U32 R4, R6, 0x1f, RZ ;  /* 0x0000001f06047819 */ /* 0x000fd000000006ff */
[----:B------:R0:W1:Y:S01]  /*1d60*/  SYNCS.PHASECHK.TRANS64.TRYWAIT P1, [UR4], R4 ;  /* 0x00000004ff0075a7 */ /* 0x0000620008020144 */
[----:B------:R-:W-:Y:S05]  /*1d70*/  @!P0 BRA `(.L_x_28) ;  /* 0x0000000000048947 */ /* 0x000fea0003800000 */
[----:B------:R-:W-:Y:S01]  /*1d80*/  BPT.TRAP 0x1 ;  /* 0x000000040000795c */ /* 0x000fe20000300000 */
.L_x_28:
[----:B-1----:R-:W-:Y:S05]  /*1d90*/  @P1 BRA `(.L_x_29) ;  /* 0x0000000000081947 */ /* 0x002fea0003800000 */
[----:B------:R-:W1:Y:S02]  /*1da0*/  SYNCS.PHASECHK.TRANS64.TRYWAIT P1, [UR4], R4 ;  /* 0x00000004ff0075a7 */ /* 0x000e640008020144 */
[----:B-1----:R-:W-:Y:S05]  /*1db0*/  @!P1 BRA `(.L_x_30) ;  /* 0x0000007c00f89947 */ /* 0x002fea0003800000 */
.L_x_29:
[----:B------:R-:W-:Y:S01]  /*1dc0*/  ULEA UR4, UR8, UR10, 0x8 ;  /* 0x0000000a08047291 */ /* 0x000fe2000f8e403f */
[----:B------:R-:W-:Y:S01]  /*1dd0*/  WARPGROUP.ARRIVE ;  /* 0x00000000000079c5 */ /* 0x000fe20000000000 */
[----:B------:R-:W-:Y:S01]  /*1de0*/  UIMAD UR6, UR8, 0x300, UR9 ;  /* 0x00000300080678a4 */ /* 0x000fe2000f8e0209 */
[----:B------:R-:W-:Y:S01]  /*1df0*/  UMOV UR5, 0x80000020 ;  /* 0x8000002000057882 */ /* 0x000fe20000000000 */
[----:B------:R-:W-:-:S07]  /*1e00*/  UMOV UR7, 0x80000020 ;  /* 0x8000002000077882 */ /* 0x000fce0000000000 */
[----:B------:R-:W-:Y:S01]  /*1e10*/  HGMMA.64x192x16.F32 R24, gdesc[UR4], R24, gsb0 ;  /* 0x02e00000041879f0 */ /* 0x000fe20008000818 */
        /* <DEDUP_REMOVED lines=9> */
[----:B------:R-:W-:Y:S01]  /*1eb0*/  BPT.TRAP 0x1 ;  /* 0x000000040000795c */ /* 0x000fe20000300000 */
.L_x_31:
[----:B------:R-:W-:-:S13]  /*1ec0*/  ISETP.NE.AND P1, PT, R122, RZ, PT ;  /* 0x000000ff7a00720c */ /* 0x000fda0003f25270 */
[----:B01----:R-:W-:-:S05]  /*1ed0*/  @P1 LEA R4, R3, UR41, 0x3 ;  /* 0x0000002903041c11 */ /* 0x003fca000f8e18ff */
[----:B------:R-:W-:-:S05]  /*1ee0*/  @P1 VIADD R4, R4, 0x70 ;  /* 0x0000007004041836 */ /* 0x000fca0000000000 */
[----:B------:R-:W-:-:S04]  /*1ef0*/  @P1 PRMT R4, R123, 0x654, R4 ;  /* 0x000006547b041816 */ /* 0x000fc80000000004 */
[----:B------:R0:W-:Y:S01]  /*1f00*/  @P1 SYNCS.ARRIVE.TRANS64.RED.A1T0 RZ, [R4+URZ], RZ ;  /* 0x000000ff04ff19a7 */ /* 0x0001e2000810043f */
[----:B------:R-:W-:-:S13]  /*1f10*/  ISETP.GT.U32.AND P1, PT, R23, 0x1, PT ;  /* 0x000000011700780c */ /* 0x000fda0003f24070 */
[----:B0-----:R-:W-:Y:S05]  /*1f20*/  @P1 BRA `(.L_x_32) ;  /* 0x0000000000041947 */ /* 0x001fea0003800000 */
[----:B------:R-:W-:Y:S01]  /*1f30*/  BPT.TRAP 0x1 ;  /* 0x000000040000795c */ /* 0x000fe20000300000 */
.L_x_32:
[----:B------:R-:W-:Y:S01]  /*1f40*/  UIADD3 UR8, UR8, 0x1, URZ ;  /* 0x0000000108087890 */ /* 0x000fe2000fffe03f */
[C---:B------:R-:W-:Y:S01]  /*1f50*/  ISETP.GT.AND P2, PT, R0.reuse, 0x1, PT ;  /* 0x000000010000780c */ /* 0x040fe20003f44270 */
[----:B------:R-:W-:Y:S02]  /*1f60*/  VIADD R3, R3, 0x1 ;  /* 0x0000000103037836 */ /* 0x000fe40000000000 */
[----:B------:R-:W-:Y:S01]  /*1f70*/  UISETP.NE.AND UP0, UPT, UR8, 0xe, UPT ;  /* 0x0000000e0800788c */ /* 0x000fe2000bf05270 */
[----:B------:R-:W-:Y:S02]  /*1f80*/  VIADD R0, R0, 0xffffffff ;  /* 0xffffffff00007836 */ /* 0x000fe40000000000 */
[C---:B------:R-:W-:Y:S01]  /*1f90*/  ISETP.NE.AND P1, PT, R3.reuse, 0xe, PT ;  /* 0x0000000e0300780c */ /* 0x040fe20003f25270 */
[----:B------:R-:W-:Y:S02]  /*1fa0*/  USEL UR4, URZ, 0x1, UP0 ;  /* 0x000000013f047887 */ /* 0x000fe40008000000 */
[----:B------:R-:W-:Y:S01]  /*1fb0*/  USEL UR8, UR8, URZ, UP0 ;  /* 0x0000003f08087287 */ /* 0x000fe20008000000 */
[----:B------:R-:W-:-:S03]  /*1fc0*/  SEL R3, R3, RZ, P1 ;  /* 0x000000ff03037207 */ /* 0x000fc60000800000 */
[----:B------:R-:W-:Y:S01]  /*1fd0*/  LOP3.LUT R6, R6, UR4, RZ, 0x3c, !PT ;  /* 0x0000000406067c12 */ /* 0x000fe2000f8e3cff */
[----:B------:R-:W-:Y:S07]  /*1fe0*/  @P2 BRA `(.L_x_33) ;  /* 0xfffffffc004c2947 */ /* 0x000fee000383ffff */
.L_x_26:
[----:B01----:R-:W0:Y:S01]  /*1ff0*/  LDC R0, c[0x0][0x28c] ;  /* 0x0000a300ff007b82 */ /* 0x003e220000000800 */
[----:B------:R-:W-:-:S04]  /*2000*/  IMAD.U32 R3, RZ, RZ, UR47 ;  /* 0x0000002fff037e24 */ /* 0x000fc8000f8e00ff */
[----:B------:R1:W-:Y:S01]  /*2010*/  SYNCS.ARRIVE.TRANS64.A1T0 RZ, [R3+UR46], RZ ;  /* 0x000000ff03ff79a7 */ /* 0x0003e2000810002e */
[----:B0-----:R-:W-:-:S13]  /*2020*/  ISETP.GE.AND P1, PT, R0, 0x1, PT ;  /* 0x000000010000780c */ /* 0x001fda0003f26270 */
[----:B-1----:R-:W-:Y:S05]  /*2030*/  @!P1 BRA `(.L_x_34) ;  /* 0x00000000004c9947 */ /* 0x002fea0003800000 */
[----:B------:R-:W-:Y:S05]  /*2040*/  @!P0 BRA `(.L_x_35) ;  /* 0x0000000000048947 */ /* 0x000fea0003800000 */
[----:B------:R-:W-:Y:S01]  /*2050*/  BPT.TRAP 0x1 ;  /* 0x000000040000795c */ /* 0x000fe20000300000 */
.L_x_35:
[----:B------:R-:W-:Y:S01]  /*2060*/  ISETP.NE.AND P0, PT, R122, RZ, PT ;  /* 0x000000ff7a00720c */ /* 0x000fe20003f05270 */
[----:B------:R-:W-:Y:S01]  /*2070*/  BSSY B0, `(.L_x_36) ;  /* 0x000000d000007945 */ /* 0x000fe20003800000 */
[----:B------:R-:W-:-:S11]  /*2080*/  ISETP.GT.U32.AND P1, PT, R23, 0x1, PT ;  /* 0x000000011700780c */ /* 0x000fd60003f24070 */
[----:B------:R-:W-:Y:S05]  /*2090*/  @!P0 BRA `(.L_x_37) ;  /* 0x0000000000288947 */ /* 0x000fea0003800000 */
[----:B------:R-:W-:-:S04]  /*20a0*/  UIADD3 UR6, UR38, UR42, URZ ;  /* 0x0000002a26067290 */ /* 0x000fc8000fffe03f */
[----:B------:R-:W-:-:S04]  /*20b0*/  USHF.R.U32.HI UR4, URZ, 0x1, UR6 ;  /* 0x000000013f047899 */ /* 0x000fc80008011606 */
[----:B------:R-:W-:-:S04]  /*20c0*/  UIMAD.WIDE.U32 UR4, UR4, -0x6db6db6d, URZ ;  /* 0x92492493040478a5 */ /* 0x000fc8000f8e003f */
[----:B------:R-:W-:-:S04]  /*20d0*/  USHF.R.U32.HI UR4, URZ, 0x2, UR5 ;  /* 0x000000023f047899 */ /* 0x000fc80008011605 */
[----:B------:R-:W-:-:S04]  /*20e0*/  UIMAD UR6, UR4, -0xe, UR6 ;  /* 0xfffffff2040678a4 */ /* 0x000fc8000f8e0206 */
[----:B------:R-:W-:-:S04]  /*20f0*/  ULEA UR6, UR6, UR41, 0x3 ;  /* 0x0000002906067291 */ /* 0x000fc8000f8e183f */
[----:B------:R-:W-:-:S06]  /*2100*/  UIADD3 UR6, UR6, 0x70, URZ ;  /* 0x0000007006067890 */ /* 0x000fcc000fffe03f */
[----:B------:R-:W-:-:S05]  /*2110*/  IMAD.U32 R0, RZ, RZ, UR6 ;  /* 0x00000006ff007e24 */ /* 0x000fca000f8e00ff */
[----:B------:R-:W-:-:S04]  /*2120*/  PRMT R0, R123, 0x654, R0 ;  /* 0x000006547b007816 */ /* 0x000fc80000000000 */
[----:B------:R0:W-:Y:S03]  /*2130*/  SYNCS.ARRIVE.TRANS64.RED.A1T0 RZ, [R0+URZ], RZ ;  /* 0x000000ff00ff79a7 */ /* 0x0001e6000810043f */
.L_x_37:
[----:B------:R-:W-:Y:S05]  /*2140*/  BSYNC B0 ;  /* 0x0000000000007941 */ /* 0x000fea0003800000 */
.L_x_36:
[----:B------:R-:W-:Y:S05]  /*2150*/  @P1 BRA `(.L_x_34) ;  /* 0x0000000000041947 */ /* 0x000fea0003800000 */
[----:B------:R-:W-:Y:S01]  /*2160*/  BPT.TRAP 0x1 ;  /* 0x000000040000795c */ /* 0x000fe20000300000 */
.L_x_34:
[----:B0-----:R-:W-:Y:S01]  /*2170*/  SHF.L.U32 R0, R136, 0x1f, RZ ;  /* 0x0000001f88007819 */ /* 0x001fe200000006ff */
[----:B------:R-:W-:Y:S01]  /*2180*/  UIADD3 UR38, UR38, UR45, URZ ;  /* 0x0000002d26267290 */ /* 0x000fe2000fffe03f */
[----:B------:R-:W-:Y:S01]  /*2190*/  SHF.R.S32.HI R15, RZ, 0x1f, R19 ;  /* 0x0000001fff0f7819 */ /* 0x000fe20000011413 */
[----:B------:R-:W-:Y:S01]  /*21a0*/  UISETP.GE.U32.AND UP1, UPT, UR45, 0xe, UPT ;  /* 0x0000000e2d00788c */ /* 0x000fe2000bf26070 */
[----:B------:R-:W0:Y:S01]  /*21b0*/  SYNCS.PHASECHK.TRANS64.TRYWAIT P0, [UR43+0x8], R0 ;  /* 0x00000800ff0075a7 */ /* 0x000e22000800016b */
[----:B------:R-:W-:Y:S02]  /*21c0*/  UISETP.GT.U32.AND UP0, UPT, UR38, 0xd, UPT ;  /* 0x0000000d2600788c */ /* 0x000fe4000bf04070 */
[----:B------:R-:W-:Y:S02]  /*21d0*/  USHF.R.U32.HI UR4, URZ, 0x1, UR38 ;  /* 0x000000013f047899 */ /* 0x000fe40008011626 */
[----:B------:R-:W-:Y:S02]  /*21e0*/  UISETP.LT.U32.AND UP0, UPT, UR45, 0xe, UP0 ;  /* 0x0000000e2d00788c */ /* 0x000fe40008701070 */
[----:B------:R-:W-:-:S02]  /*21f0*/  UIMAD.WIDE.U32 UR4, UR4, -0x6db6db6d, URZ ;  /* 0x92492493040478a5 */ /* 0x000fc4000f8e003f */
[----:B------:R-:W-:Y:S02]  /*2200*/  USEL UR6, URZ, 0x1, !UP0 ;  /* 0x000000013f067887 */ /* 0x000fe4000c000000 */
[----:B------:R-:W-:Y:S02]  /*2210*/  USHF.R.U32.HI UR4, URZ, 0x2, UR5 ;  /* 0x000000023f047899 */ /* 0x000fe40008011605 */
[----:B------:R-:W-:Y:S02]  /*2220*/  ULOP3.LUT UR39, UR39, UR6, URZ, 0x3c, !UPT ;  /* 0x0000000627277292 */ /* 0x000fe4000f8e3c3f */
[----:B------:R-:W-:Y:S02]  /*2230*/  UIMAD UR38, UR4, -0xe, UR38 ;  /* 0xfffffff2042678a4 */ /* 0x000fe4000f8e0226 */
[----:B------:R-:W-:Y:S01]  /*2240*/  @UP1 ULOP3.LUT UR39, UR39, 0x1, UR4, 0x78, !UPT ;  /* 0x0000000127271892 */ /* 0x000fe2000f8e7804 */
[----:B0-----:R-:W-:Y:S11]  /*2250*/  @!P0 BRA `(.L_x_38) ;  /* 0x0000007800e88947 */ /* 0x001ff60003800000 */
.L_x_266:
[----:B------:R-:W-:Y:S01]  /*2260*/  IMAD.SHL.U32 R7, R22, 0x40, RZ ;  /* 0x0000004016077824 */ /* 0x000fe200078e00ff */
[----:B------:R-:W-:Y:S01]  /*2270*/  ULDC UR6, c[0x0][0x284] ;  /* 0x0000a10000067ab9 */ /* 0x000fe20000000800 */
[----:B------:R-:W-:Y:S01]  /*2280*/  IMAD R10, R18, 0xc0, RZ ;  /* 0x000000c0120a7824 */ /* 0x000fe200078e02ff */
[----:B------:R-:W-:Y:S01]  /*2290*/  ULDC.64 UR4, c[0x0][0x5d0] ;  /* 0x0001740000047ab9 */ /* 0x000fe20000000a00 */
[----:B------:R-:W-:Y:S01]  /*22a0*/  IMAD.WIDE R138, R22, 0x40, R124 ;  /* 0x00000040168a7825 */ /* 0x000fe200078e027c */
[----:B------:R-:W-:Y:S01]  /*22b0*/  ISETP.GE.AND P0, PT, R7, UR6, PT ;  /* 0x0000000607007c0c */ /* 0x000fe2000bf06270 */
[----:B------:R-:W-:Y:S01]  /*22c0*/  ULDC UR6, c[0x0][0x288] ;  /* 0x0000a20000067ab9 */ /* 0x000fe20000000800 */
[----:B------:R-:W-:Y:S01]  /*22d0*/  SHF.R.S32.HI R11, RZ, 0x1f, R10 ;  /* 0x0000001fff0b7819 */ /* 0x000fe2000001140a */
[----:B0-----:R-:W-:Y:S01]  /*22e0*/  IMAD R0, R15, UR4, RZ ;  /* 0x000000040f007c24 */ /* 0x001fe2000f8e02ff */
[----:B------:R-:W-:Y:S01]  /*22f0*/  ISETP.GE.OR P0, PT, R10, UR6, P0 ;  /* 0x000000060a007c0c */ /* 0x000fe20008706670 */
[----:B------:R-:W-:-:S04]  /*2300*/  IMAD.WIDE.U32 R4, R19, UR4, R126 ;  /* 0x0000000413047c25 */ /* 0x000fc8000f8e007e */
[----:B------:R-:W-:Y:S01]  /*2310*/  IMAD R3, R19, UR5, R0 ;  /* 0x0000000513037c24 */ /* 0x000fe2000f8e0200 */
[----:B------:R-:W-:Y:S01]  /*2320*/  IADD3 R4, P1, R10, R4, RZ ;  /* 0x000000040a047210 */ /* 0x000fe20007f3e0ff */
[----:B------:R-:W-:Y:S02]  /*2330*/  ULDC.64 UR4, c[0x0][0x5c8] ;  /* 0x0001720000047ab9 */ /* 0x000fe40000000a00 */
[----:B------:R-:W-:Y:S01]  /*2340*/  IMAD R9, R139, UR4, RZ ;  /* 0x000000048b097c24 */ /* 0x000fe2000f8e02ff */
[----:B------:R-:W-:-:S03]  /*2350*/  IADD3.X R5, R11, R5, R3, P1, !PT ;  /* 0x000000050b057210 */ /* 0x000fc60000ffe403 */
[C---:B------:R-:W-:Y:S02]  /*2360*/  IMAD R9, R138.reuse, UR5, R9 ;  /* 0x000000058a097c24 */ /* 0x040fe4000f8e0209 */
[----:B------:R-:W-:Y:S01]  /*2370*/  IMAD.WIDE.U32 R140, R138, UR4, R4 ;  /* 0x000000048a8c7c25 */ /* 0x000fe2000f8e0004 */
[----:B------:R-:W-:Y:S06]  /*2380*/  @P0 BRA `(.L_x_39) ;  /* 0x0000005c00580947 */ /* 0x000fec0003800000 */
[----:B-----5:R-:W-:Y:S01]  /*2390*/  FSETP.NEU.AND P0, PT, R120, RZ, PT ;  /* 0x000000ff7800720b */ /* 0x020fe20003f0d000 */
[----:B------:R-:W-:Y:S01]  /*23a0*/  IMAD.IADD R3, R131, 0x1, -R10 ;  /* 0x0000000183037824 */ /* 0x000fe200078e0a0a */
[----:B------:R-:W-:Y:S01]  /*23b0*/  BSSY B0, `(.L_x_39) ;  /* 0x00005d3000007945 */ /* 0x000fe20003800000 */
[----:B------:R-:W-:Y:S02]  /*23c0*/  IMAD.IADD R0, R134, 0x1, -R7 ;  /* 0x0000000186007824 */ /* 0x000fe400078e0a07 */
[----:B------:R-:W-:Y:S01]  /*23d0*/  IMAD.IADD R147, R141, 0x1, R9 ;  /* 0x000000018d937824 */ /* 0x000fe200078e0209 */
[----:B------:R-:W-:-:S04]  /*23e0*/  ISETP.GT.AND P2, PT, R3, RZ, PT ;  /* 0x000000ff0300720c */ /* 0x000fc80003f44270 */
[----:B------:R-:W-:-:S03]  /*23f0*/  ISETP.GT.AND P1, PT, R0, RZ, P2 ;  /* 0x000000ff0000720c */ /* 0x000fc60001724270 */
[----:B------:R-:W-:Y:S10]  /*2400*/  @!P0 BRA `(.L_x_40) ;  /* 0x00000040005c8947 */ /* 0x000ff40003800000 */
[----:B------:R-:W0:Y:S01]  /*2410*/  LDC.64 R12, c[0x0][0x5b8] ;  /* 0x00016e00ff0c7b82 */ /* 0x000e220000000a00 */
[----:B------:R-:W-:-:S07]  /*2420*/  ULDC.64 UR4, c[0x0][0x5c0] ;  /* 0x0001700000047ab9 */ /* 0x000fce0000000a00 */
[----:B------:R-:W1:Y:S08]  /*2430*/  LDC.64 R144, c[0x0][0x5b0] ;  /* 0x00016c00ff907b82 */ /* 0x000e700000000a00 */
[----:B------:R-:W2:Y:S01]  /*2440*/  LDC.64 R8, c[0x0][0x5a8] ;  /* 0x00016a00ff087b82 */ /* 0x000ea20000000a00 */
[-C--:B0-----:R-:W-:Y:S02]  /*2450*/  IMAD R6, R15, R12.reuse, RZ ;  /* 0x0000000c0f067224 */ /* 0x081fe400078e02ff */
[----:B------:R-:W-:-:S04]  /*2460*/  IMAD.WIDE.U32 R4, R19, R12, R126 ;  /* 0x0000000c13047225 */ /* 0x000fc800078e007e */
[----:B------:R-:W-:Y:S01]  /*2470*/  IMAD R141, R19, R13, R6 ;  /* 0x0000000d138d7224 */ /* 0x000fe200078e0206 */
[----:B------:R-:W-:Y:S01]  /*2480*/  IADD3 R14, P0, R10, R4, RZ ;  /* 0x000000040a0e7210 */ /* 0x000fe20007f1e0ff */
[----:B-1----:R-:W-:-:S03]  /*2490*/  IMAD R4, R139, R144, RZ ;  /* 0x000000908b047224 */ /* 0x002fc600078e02ff */
[----:B------:R-:W-:Y:S01]  /*24a0*/  IADD3.X R15, R11, R5, R141, P0, !PT ;  /* 0x000000050b0f7210 */ /* 0x000fe200007fe48d */
[C---:B------:R-:W-:Y:S02]  /*24b0*/  IMAD R143, R138.reuse, R145, R4 ;  /* 0x000000918a8f7224 */ /* 0x040fe400078e0204 */
[----:B------:R-:W-:-:S04]  /*24c0*/  IMAD.WIDE.U32 R4, R138, R144, R14 ;  /* 0x000000908a047225 */ /* 0x000fc800078e000e */
[----:B------:R-:W-:Y:S01]  /*24d0*/  IMAD.IADD R5, R5, 0x1, R143 ;  /* 0x0000000105057824 */ /* 0x000fe200078e028f */
[----:B--2---:R-:W-:-:S04]  /*24e0*/  LEA R6, P0, R4, R8, 0x1 ;  /* 0x0000000804067211 */ /* 0x004fc800078008ff */
[----:B------:R-:W-:-:S05]  /*24f0*/  LEA.HI.X R7, R4, R9, R5, 0x1, P0 ;  /* 0x0000000904077211 */ /* 0x000fca00000f0c05 */
[----:B------:R0:W2:Y:S01]  /*2500*/  @P1 LDG.E.LTC128B.U16 R13, desc[UR36][R6.64] ;  /* 0x00000024060d1981 */ /* 0x0000a2000c1e1520 */
[----:B------:R-:W-:Y:S01]  /*2510*/  IMAD.WIDE.U32 R4, R138, R144, R10 ;  /* 0x000000908a047225 */ /* 0x000fe200078e000a */
[----:B------:R-:W-:Y:S02]  /*2520*/  BSSY B1, `(.L_x_41) ;  /* 0x0000014000017945 */ /* 0x000fe40003800000 */
[----:B------:R-:W-:-:S04]  /*2530*/  IADD3 R20, P0, R126, R4, RZ ;  /* 0x000000047e147210 */ /* 0x000fc80007f1e0ff */
[----:B------:R-:W-:Y:S02]  /*2540*/  IADD3.X R21, R127, R143, R5, P0, !PT ;  /* 0x0000008f7f157210 */ /* 0x000fe400007fe405 */
[----:B------:R-:W-:Y:S01]  /*2550*/  LEA R4, P0, R140, UR4, 0x1 ;  /* 0x000000048c047c11 */ /* 0x000fe2000f8008ff */
[----:B------:R-:W-:-:S03]  /*2560*/  IMAD.WIDE.U32 R20, R19, R12, R20 ;  /* 0x0000000c13147225 */ /* 0x000fc600078e0014 */
[----:B------:R-:W-:Y:S02]  /*2570*/  LEA.HI.X R5, R140, UR5, R147, 0x1, P0 ;  /* 0x000000058c057c11 */ /* 0x000fe400080f0c93 */
[----:B------:R-:W-:Y:S01]  /*2580*/  ISETP.GT.AND P0, PT, R3, 0x1, PT ;  /* 0x000000010300780c */ /* 0x000fe20003f04270 */
[----:B0-----:R-:W-:Y:S01]  /*2590*/  IMAD.IADD R7, R141, 0x1, R21 ;  /* 0x000000018d077824 */ /* 0x001fe200078e0215 */
[----:B------:R-:W-:Y:S02]  /*25a0*/  LEA R6, P4, R20, R8, 0x1 ;  /* 0x0000000814067211 */ /* 0x000fe400078808ff */
[----:B------:R-:W-:Y:S02]  /*25b0*/  ISETP.GT.AND P3, PT, R0, RZ, P0 ;  /* 0x000000ff0000720c */ /* 0x000fe40000764270 */
[----:B------:R-:W-:Y:S01]  /*25c0*/  LEA.HI.X R7, R20, R9, R7, 0x1, P4 ;  /* 0x0000000914077211 */ /* 0x000fe200020f0c07 */
[C---:B------:R-:W-:Y:S01]  /*25d0*/  IMAD.SHL.U32 R20, R144.reuse, 0x8, RZ ;  /* 0x0000000890147824 */ /* 0x040fe200078e00ff */
[----:B------:R-:W-:Y:S01]  /*25e0*/  SHF.L.U64.HI R21, R144, 0x3, R145 ;  /* 0x0000000390157819 */ /* 0x000fe20000010291 */
[----:B--2---:R-:W-:-:S05]  /*25f0*/  HADD2.F32 R137, -RZ, R13.H0_H0 ;  /* 0x2000000dff897230 */ /* 0x004fca0000004100 */
[----:B------:R-:W-:-:S04]  /*2600*/  FMUL R137, R137, R120 ;  /* 0x0000007889897220 */ /* 0x000fc80000400000 */
[----:B------:R-:W-:-:S05]  /*2610*/  FFMA R137, R24, R121, R137 ;  /* 0x0000007918897223 */ /* 0x000fca0000000089 */
[----:B------:R-:W-:-:S05]  /*2620*/  F2FP.F16.F32.PACK_AB R137, RZ, R137 ;  /* 0x00000089ff89723e */ /* 0x000fca00000000ff */
[----:B------:R0:W-:Y:S01]  /*2630*/  @P1 STG.E.U16 desc[UR36][R4.64], R137 ;  /* 0x0000008904001986 */ /* 0x0001e2000c101524 */
[----:B------:R-:W-:Y:S05]  /*2640*/  @!P3 BRA `(.L_x_42) ;  /* 0x000000000004b947 */ /* 0x000fea0003800000 */
[----:B------:R1:W5:Y:S02]  /*2650*/  LDG.E.LTC128B.U16 R13, desc[UR36][R6.64+0x2] ;  /* 0x00000224060d7981 */ /* 0x000364000c1e1520 */
.L_x_42:
[----:B------:R-:W-:Y:S05]  /*2660*/  BSYNC B1 ;  /* 0x0000000000017941 */ /* 0x000fea0003800000 */
.L_x_41:
[----:B0----5:R-:W-:Y:S01]  /*2670*/  HADD2.F32 R137, -RZ, R13.H0_H0 ;  /* 0x2000000dff897230 */ /* 0x021fe20000004100 */
[----:B------:R-:W-:Y:S01]  /*2680*/  ISETP.GT.AND P2, PT, R0, 0x8, P2 ;  /* 0x000000080000780c */ /* 0x000fe20001744270 */
[----:B------:R-:W-:-:S04]  /*2690*/  IMAD.WIDE.U32 R20, R138, R144, R20 ;  /* 0x000000908a147225 */ /* 0x000fc800078e0014 */
[----:B------:R-:W-:Y:S01]  /*26a0*/  FMUL R18, R137, R120 ;  /* 0x0000007889127220 */ /* 0x000fe20000400000 */
[----:B------:R-:W-:Y:S01]  /*26b0*/  IMAD.IADD R143, R143, 0x1, R21 ;  /* 0x000000018f8f7824 */ /* 0x000fe200078e0215 */
[----:B------:R-:W-:Y:S02]  /*26c0*/  IADD3 R21, P1, R14, R20, RZ ;  /* 0x000000140e157210 */ /* 0x000fe40007f3e0ff */
[----:B------:R-:W-:-:S03]  /*26d0*/  FFMA R18, R25, R121, R18 ;  /* 0x0000007919127223 */ /* 0x000fc60000000012 */
[----:B------:R-:W-:Y:S01]  /*26e0*/  IMAD.X R22, R143, 0x1, R15, P1 ;  /* 0x000000018f167824 */ /* 0x000fe200008e060f */
[C---:B------:R-:W-:Y:S02]  /*26f0*/  LEA R14, P1, R21.reuse, R8, 0x1 ;  /* 0x00000008150e7211 */ /* 0x040fe400078208ff */
[----:B------:R-:W-:Y:S02]  /*2700*/  F2FP.F16.F32.PACK_AB R18, RZ, R18 ;  /* 0x00000012ff12723e */ /* 0x000fe400000000ff */
[--C-:B------:R-:W-:Y:S02]  /*2710*/  LEA.HI.X R15, R21, R9, R22.reuse, 0x1, P1 ;  /* 0x00000009150f7211 */ /* 0x100fe400008f0c16 */
[----:B------:R-:W-:Y:S02]  /*2720*/  PRMT R22, R18, 0x7610, R22 ;  /* 0x0000761012167816 */ /* 0x000fe40000000016 */
[----:B------:R-:W-:-:S03]  /*2730*/  PRMT R18, R13, 0x7610, R18 ;  /* 0x000076100d127816 */ /* 0x000fc60000000012 */
[----:B------:R0:W-:Y:S04]  /*2740*/  @P3 STG.E.U16 desc[UR36][R4.64+0x2], R22 ;  /* 0x0000021604003986 */ /* 0x0001e8000c101524 */
[----:B------:R-:W2:Y:S01]  /*2750*/  @P2 LDG.E.LTC128B.U16 R18, desc[UR36][R14.64] ;  /* 0x000000240e122981 */ /* 0x000ea2000c1e1520 */
[----:B------:R-:W-:Y:S01]  /*2760*/  IADD3 R10, P1, P3, R126, R20, R10 ;  /* 0x000000147e0a7210 */ /* 0x000fe20007b3e00a */
[----:B------:R-:W-:Y:S01]  /*2770*/  BSSY B1, `(.L_x_43) ;  /* 0x0000011000017945 */ /* 0x000fe20003800000 */
[----:B------:R-:W-:Y:S02]  /*2780*/  ISETP.GT.AND P0, PT, R0, 0x8, P0 ;  /* 0x000000080000780c */ /* 0x000fe40000704270 */
[----:B------:R-:W-:Y:S01]  /*2790*/  IADD3.X R11, R127, R143, R11, P1, P3 ;  /* 0x0000008f7f0b7210 */ /* 0x000fe20000fe640b */
[----:B--2---:R-:W-:-:S05]  /*27a0*/  HADD2.F32 R13, -RZ, R18.H0_H0 ;  /* 0x20000012ff0d7230 */ /* 0x004fca0000004100 */
[----:B------:R-:W-:Y:S01]  /*27b0*/  FMUL R21, R13, R120 ;  /* 0x000000780d157220 */ /* 0x000fe20000400000 */
[----:B------:R-:W-:Y:S01]  /*27c0*/  IMAD.WIDE.U32 R12, R19, R12, R10 ;  /* 0x0000000c130c7225 */ /* 0x000fe200078e000a */
[----:B------:R-:W-:-:S03]  /*27d0*/  SHF.L.U64.HI R11, R130, 0x1, R129 ;  /* 0x00000001820b7819 */ /* 0x000fc60000010281 */
[----:B------:R-:W-:Y:S01]  /*27e0*/  FFMA R21, R26, R121, R21 ;  /* 0x000000791a157223 */ /* 0x000fe20000000015 */
[----:B------:R-:W-:Y:S01]  /*27f0*/  LEA R10, P1, R130, R4, 0x1 ;  /* 0x00000004820a7211 */ /* 0x000fe200078208ff */
[----:B------:R-:W-:Y:S01]  /*2800*/  IMAD.IADD R13, R141, 0x1, R13 ;  /* 0x000000018d0d7824 */ /* 0x000fe200078e020d */
[C---:B------:R-:W-:Y:S02]  /*2810*/  LEA R8, P3, R12.reuse, R8, 0x1 ;  /* 0x000000080c087211 */ /* 0x040fe400078608ff */
[----:B------:R-:W-:Y:S01]  /*2820*/  F2FP.F16.F32.PACK_AB R21, RZ, R21 ;  /* 0x00000015ff15723e */ /* 0x000fe200000000ff */
[----:B------:R-:W-:Y:S01]  /*2830*/  IMAD.X R11, R11, 0x1, R5, P1 ;  /* 0x000000010b0b7824 */ /* 0x000fe200008e0605 */
[----:B------:R-:W-:-:S04]  /*2840*/  LEA.HI.X R9, R12, R9, R13, 0x1, P3 ;  /* 0x000000090c097211 */ /* 0x000fc800018f0c0d */
[----:B------:R0:W-:Y:S01]  /*2850*/  @P2 STG.E.U16 desc[UR36][R10.64], R21 ;  /* 0x000000150a002986 */ /* 0x0001e2000c101524 */
[----:B------:R-:W-:Y:S05]  /*2860*/  @!P0 BRA `(.L_x_44) ;  /* 0x0000000000048947 */ /* 0x000fea0003800000 */
[----:B------:R2:W5:Y:S02]  /*2870*/  LDG.E.LTC128B.U16 R18, desc[UR36][R8.64+0x2] ;  /* 0x0000022408127981 */ /* 0x000564000c1e1520 */
.L_x_44:
[----:B------:R-:W-:Y:S05]  /*2880*/  BSYNC B1 ;  /* 0x0000000000017941 */ /* 0x000fea0003800000 */
.L_x_43:
[----:B-----5:R-:W-:Y:S01]  /*2890*/  HADD2.F32 R13, -RZ, R18.H0_H0 ;  /* 0x20000012ff0d7230 */ /* 0x020fe20000004100 */
[----:B------:R-:W-:Y:S01]  /*28a0*/  ISETP.GT.AND P1, PT, R3, 0x8, PT ;  /* 0x000000080300780c */ /* 0x000fe20003f24270 */
[----:B------:R-:W-:Y:S03]  /*28b0*/  BSSY B1, `(.L_x_45) ;  /* 0x0000008000017945 */ /* 0x000fe60003800000 */
[----:B------:R-:W-:Y:S01]  /*28c0*/  FMUL R12, R13, R120 ;  /* 0x000000780d0c7220 */ /* 0x000fe20000400000 */
[----:B------:R-:W-:-:S03]  /*28d0*/  ISETP.GT.AND P2, PT, R0, RZ, P1 ;  /* 0x000000ff0000720c */ /* 0x000fc60000f44270 */
[----:B------:R-:W-:-:S05]  /*28e0*/  FFMA R12, R27, R121, R12 ;  /* 0x000000791b0c7223 */ /* 0x000fca000000000c */
[----:B------:R-:W-:-:S05]  /*28f0*/  F2FP.F16.F32.PACK_AB R12, RZ, R12 ;  /* 0x0000000cff0c723e */ /* 0x000fca00000000ff */
[----:B------:R3:W-:Y:S01]  /*2900*/  @P0 STG.E.U16 desc[UR36][R10.64+0x2], R12 ;  /* 0x0000020c0a000986 */ /* 0x0007e2000c101524 */
[----:B------:R-:W-:Y:S05]  /*2910*/  @!P2 BRA `(.L_x_46) ;  /* 0x000000000004a947 */ /* 0x000fea0003800000 */
[----:B------:R4:W5:Y:S02]  /*2920*/  LDG.E.LTC128B.U16 R18, desc[UR36][R6.64+0x10] ;  /* 0x0000102406127981 */ /* 0x000964000c1e1520 */
.L_x_46:
[----:B------:R-:W-:Y:S05]  /*2930*/  BSYNC B1 ;  /* 0x0000000000017941 */ /* 0x000fea0003800000 */
.L_x_45:
        /* <DEDUP_REMOVED lines=10> */
.L_x_48:
[----:B------:R-:W-:Y:S05]  /*29e0*/  BSYNC B1 ;  /* 0x0000000000017941 */ /* 0x000fea0003800000 */
.L_x_47:
[----:B0----5:R-:W-:Y:S01]  /*29f0*/  HADD2.F32 R13, -RZ, R18.H0_H0 ;  /* 0x20000012ff0d7230 */ /* 0x021fe20000004100 */
[----:B------:R-:W-:Y:S01]  /*2a00*/  ISETP.GT.AND P1, PT, R0, 0x8, P1 ;  /* 0x000000080000780c */ /* 0x000fe20000f24270 */
[----:B------:R-:W-:Y:S03]  /*2a10*/  BSSY B1, `(.L_x_49) ;  /* 0x0000007000017945 */ /* 0x000fe60003800000 */
[----:B---3--:R-:W-:-:S04]  /*2a20*/  FMUL R12, R13, R120 ;  /* 0x000000780d0c7220 */ /* 0x008fc80000400000 */
[----:B------:R-:W-:-:S05]  /*2a30*/  FFMA R12, R29, R121, R12 ;  /* 0x000000791d0c7223 */ /* 0x000fca000000000c */
[----:B------:R-:W-:-:S05]  /*2a40*/  F2FP.F16.F32.PACK_AB R12, RZ, R12 ;  /* 0x0000000cff0c723e */ /* 0x000fca00000000ff */
[----:B------:R0:W-:Y:S01]  /*2a50*/  @P3 STG.E.U16 desc[UR36][R4.64+0x12], R12 ;  /* 0x0000120c04003986 */ /* 0x0001e2000c101524 */
[----:B------:R-:W-:Y:S05]  /*2a60*/  @!P1 BRA `(.L_x_50) ;  /* 0x0000000000049947 */ /* 0x000fea0003800000 */
[----:B------:R3:W5:Y:S02]  /*2a70*/  LDG.E.LTC128B.U16 R18, desc[UR36][R8.64+0x10] ;  /* 0x0000102408127981 */ /* 0x000764000c1e1520 */
.L_x_50:
[----:B------:R-:W-:Y:S05]  /*2a80*/  BSYNC B1 ;  /* 0x0000000000017941 */ /* 0x000fea0003800000 */
.L_x_49:
[----:B-----5:R-:W-:Y:S01]  /*2a90*/  HADD2.F32 R13, -RZ, R18.H0_H0 ;  /* 0x20000012ff0d7230 */ /* 0x020fe20000004100 */
[----:B------:R-:W-:Y:S01]  /*2aa0*/  ISETP.GT.AND P0, PT, R0, 0x8, P0 ;  /* 0x000000080000780c */ /* 0x000fe20000704270 */
[----:B------:R-:W-:Y:S03]  /*2ab0*/  BSSY B1, `(.L_x_51) ;  /* 0x0000007000017945 */ /* 0x000fe60003800000 */
[----:B------:R-:W-:-:S04]  /*2ac0*/  FMUL R13, R13, R120 ;  /* 0x000000780d0d7220 */ /* 0x000fc80000400000 */
[----:B------:R-:W-:-:S05]  /*2ad0*/  FFMA R13, R30, R121, R13 ;  /* 0x000000791e0d7223 */ /* 0x000fca000000000d */
[----:B------:R-:W-:-:S05]  /*2ae0*/  F2FP.F16.F32.PACK_AB R13, RZ, R13 ;  /* 0x0000000dff0d723e */ /* 0x000fca00000000ff */
[----:B------:R0:W-:Y:S01]  /*2af0*/  @P1 STG.E.U16 desc[UR36][R10.64+0x10], R13 ;  /* 0x0000100d0a001986 */ /* 0x0001e2000c101524 */
[----:B------:R-:W-:Y:S05]  /*2b00*/  @!P0 BRA `(.L_x_52) ;  /* 0x0000000000048947 */ /* 0x000fea0003800000 */
[----:B------:R0:W5:Y:S02]  /*2b10*/  LDG.E.LTC128B.U16 R18, desc[UR36][R8.64+0x12] ;  /* 0x0000122408127981 */ /* 0x000164000c1e1520 */
.L_x_52:
[----:B------:R-:W-:Y:S05]  /*2b20*/  BSYNC B1 ;  /* 0x0000000000017941 */ /* 0x000fea0003800000 */
.L_x_51:
[----:B0----5:R-:W-:Y:S01]  /*2b30*/  HADD2.F32 R13, -RZ, R18.H0_H0 ;  /* 0x20000012ff0d7230 */ /* 0x021fe20000004100 */
        /* <DEDUP_REMOVED lines=9> */
.L_x_54:
[----:B------:R-:W-:Y:S05]  /*2bd0*/  BSYNC B1 ;  /* 0x0000000000017941 */ /* 0x000fea0003800000 */
.L_x_53:
        /* <DEDUP_REMOVED lines=10> */
.L_x_56:
[----:B------:R-:W-:Y:S05]  /*2c80*/  BSYNC B1 ;  /* 0x0000000000017941 */ /* 0x000fea0003800000 */
.L_x_55:
[----:B0----5:R-:W-:Y:S01]  /*2c90*/  HADD2.F32 R13, -RZ, R18.H0_H0 ;  /* 0x20000012ff0d7230 */ /* 0x021fe20000004100 */
        /* <DEDUP_REMOVED lines=8> */
.L_x_58:
[----:B------:R-:W-:Y:S05]  /*2d20*/  BSYNC B1 ;  /* 0x0000000000017941 */ /* 0x000fea0003800000 */
.L_x_57:
        /* <DEDUP_REMOVED lines=9> */
.L_x_60:
[----:B------:R-:W-:Y:S05]  /*2dc0*/  BSYNC B1 ;  /* 0x0000000000017941 */ /* 0x000fea0003800000 */
.L_x_59:
        /* <DEDUP_REMOVED lines=10> */
.L_x_62:
[----:B------:R-:W-:Y:S05]  /*2e70*/  BSYNC B1 ;  /* 0x0000000000017941 */ /* 0x000fea0003800000 */
.L_x_61:
        /* <DEDUP_REMOVED lines=10> */
.L_x_64:
[----:B------:R-:W-:Y:S05]  /*2f20*/  BSYNC B1 ;  /* 0x0000000000017941 */ /* 0x000fea0003800000 */
.L_x_63:
        /* <DEDUP_REMOVED lines=9> */
.L_x_66:
[----:B------:R-:W-:Y:S05]  /*2fc0*/  BSYNC B1 ;  /* 0x0000000000017941 */ /* 0x000fea0003800000 */
.L_x_65:
        /* <DEDUP_REMOVED lines=9> */
.L_x_68:
[----:B------:R-:W-:Y:S05]  /*3060*/  BSYNC B1 ;  /* 0x0000000000017941 */ /* 0x000fea0003800000 */
.L_x_67:
        /* <DEDUP_REMOVED lines=10> */
.L_x_70:
[----:B------:R-:W-:Y:S05]  /*3110*/  BSYNC B1 ;  /* 0x0000000000017941 */ /* 0x000fea0003800000 */
.L_x_69:
        /* <DEDUP_REMOVED lines=10> */
.L_x_72:
[----:B------:R-:W-:Y:S05]  /*31c0*/  BSYNC B1 ;  /* 0x0000000000017941 */ /* 0x000fea0003800000 */
.L_x_71:
        /* <DEDUP_REMOVED lines=9> */
.L_x_74:
[----:B------:R-:W-:Y:S05]  /*3260*/  BSYNC B1 ;  /* 0x0000000000017941 */ /* 0x000fea0003800000 */
.L_x_73:
        /* <DEDUP_REMOVED lines=9> */
.L_x_76:
[----:B------:R-:W-:Y:S05]  /*3300*/  BSYNC B1 ;  /* 0x0000000000017941 */ /* 0x000fea0003800000 */
.L_x_75:
        /* <DEDUP_REMOVED lines=10> */
.L_x_78:
[----:B------:R-:W-:Y:S05]  /*33b0*/  BSYNC B1 ;  /* 0x0000000000017941 */ /* 0x000fea0003800000 */
.L_x_77:
        /* <DEDUP_REMOVED lines=10> */
.L_x_80:
[----:B------:R-:W-:Y:S05]  /*3460*/  BSYNC B1 ;  /* 0x0000000000017941 */ /* 0x000fea0003800000 */
.L_x_79:
        /* <DEDUP_REMOVED lines=9> */
.L_x_82:
[----:B------:R-:W-:Y:S05]  /*3500*/  BSYNC B1 ;  /* 0x0000000000017941 */ /* 0x000fea0003800000 */
.L_x_81:
        /* <DEDUP_REMOVED lines=9> */
.L_x_84:
[----:B------:R-:W-:Y:S05]  /*35a0*/  BSYNC B1 ;  /* 0x0000000000017941 */ /* 0x000fea0003800000 */
.L_x_83:
        /* <DEDUP_REMOVED lines=10> */
.L_x_86:
[----:B------:R-:W-:Y:S05]  /*3650*/  BSYNC B1 ;  /* 0x0000000000017941 */ /* 0x000fea0003800000 */
.L_x_85:
        /* <DEDUP_REMOVED lines=10> */
.L_x_88:
[----:B------:R-:W-:Y:S05]  /*3700*/  BSYNC B1 ;  /* 0x0000000000017941 */ /* 0x000fea0003800000 */
.L_x_87:
        /* <DEDUP_REMOVED lines=9> */
.L_x_90:
[----:B------:R-:W-:Y:S05]  /*37a0*/  BSYNC B1 ;  /* 0x0000000000017941 */ /* 0x000fea0003800000 */
.L_x_89:
        /* <DEDUP_REMOVED lines=9> */
.L_x_92:
[----:B------:R-:W-:Y:S05]  /*3840*/  BSYNC B1 ;  /* 0x0000000000017941 */ /* 0x000fea0003800000 */
.L_x_91:
        /* <DEDUP_REMOVED lines=10> */
.L_x_94:
[----:B------:R-:W-:Y:S05]  /*38f0*/  BSYNC B1 ;  /* 0x0000000000017941 */ /* 0x000fea0003800000 */
.L_x_93:
        /* <DEDUP_REMOVED lines=10> */
.L_x_96:
[----:B------:R-:W-:Y:S05]  /*39a0*/  BSYNC B1 ;  /* 0x0000000000017941 */ /* 0x000fea0003800000 */
.L_x_95:
        /* <DEDUP_REMOVED lines=9> */
.L_x_98:
[----:B------:R-:W-:Y:S05]  /*3a40*/  BSYNC B1 ;  /* 0x0000000000017941 */ /* 0x000fea0003800000 */
.L_x_97:
        /* <DEDUP_REMOVED lines=9> */
.L_x_100:
[----:B------:R-:W-:Y:S05]  /*3ae0*/  BSYNC B1 ;  /* 0x0000000000017941 */ /* 0x000fea0003800000 */
.L_x_99:
        /* <DEDUP_REMOVED lines=10> */
.L_x_102:
[----:B------:R-:W-:Y:S05]  /*3b90*/  BSYNC B1 ;  /* 0x0000000000017941 */ /* 0x000fea0003800000 */
.L_x_101:
        /* <DEDUP_REMOVED lines=10> */
.L_x_104:
[----:B------:R-:W-:Y:S05]  /*3c40*/  BSYNC B1 ;  /* 0x0000000000017941 */ /* 0x000fea0003800000 */
.L_x_103:
        /* <DEDUP_REMOVED lines=9> */
.L_x_106:
[----:B------:R-:W-:Y:S05]  /*3ce0*/  BSYNC B1 ;  /* 0x0000000000017941 */ /* 0x000fea0003800000 */
.L_x_105:
        /* <DEDUP_REMOVED lines=9> */
.L_x_108:
[----:B------:R-:W-:Y:S05]  /*3d80*/  BSYNC B1 ;  /* 0x0000000000017941 */ /* 0x000fea0003800000 */
.L_x_107:
        /* <DEDUP_REMOVED lines=10> */
.L_x_110:
[----:B------:R-:W-:Y:S05]  /*3e30*/  BSYNC B1 ;  /* 0x0000000000017941 */ /* 0x000fea0003800000 */
.L_x_109:
        /* <DEDUP_REMOVED lines=10> */
.L_x_112:
[----:B------:R-:W-:Y:S05]  /*3ee0*/  BSYNC B1 ;  /* 0x0000000000017941 */ /* 0x000fea0003800000 */
.L_x_111:
        /* <DEDUP_REMOVED lines=9> */
.L_x_114:
[----:B------:R-:W-:Y:S05]  /*3f80*/  BSYNC B1 ;  /* 0x0000000000017941 */ /* 0x000fea0003800000 */
.L_x_113:
        /* <DEDUP_REMOVED lines=9> */
.L_x_116:
[----:B------:R-:W-:Y:S05]  /*4020*/  BSYNC B1 ;  /* 0x0000000000017941 */ /* 0x000fea0003800000 */
.L_x_115:
        /* <DEDUP_REMOVED lines=10> */
.L_x_118:
[----:B------:R-:W-:Y:S05]  /*40d0*/  BSYNC B1 ;  /* 0x0000000000017941 */ /* 0x000fea0003800000 */
.L_x_117:
        /* <DEDUP_REMOVED lines=10> */
.L_x_120:
[----:B------:R-:W-:Y:S05]  /*4180*/  BSYNC B1 ;  /* 0x0000000000017941 */ /* 0x000fea0003800000 */
.L_x_119:
        /* <DEDUP_REMOVED lines=9> */
.L_x_122:
[----:B------:R-:W-:Y:S05]  /*4220*/  BSYNC B1 ;  /* 0x0000000000017941 */ /* 0x000fea0003800000 */
.L_x_121:
        /* <DEDUP_REMOVED lines=9> */
.L_x_124:
[----:B------:R-:W-:Y:S05]  /*42c0*/  BSYNC B1 ;  /* 0x0000000000017941 */ /* 0x000fea0003800000 */
.L_x_123:
        /* <DEDUP_REMOVED lines=10> */
.L_x_126:
[----:B------:R-:W-:Y:S05]  /*4370*/  BSYNC B1 ;  /* 0x0000000000017941 */ /* 0x000fea0003800000 */
.L_x_125:
        /* <DEDUP_REMOVED lines=10> */
.L_x_128:
[----:B------:R-:W-:Y:S05]  /*4420*/  BSYNC B1 ;  /* 0x0000000000017941 */ /* 0x000fea0003800000 */
.L_x_127:
        /* <DEDUP_REMOVED lines=9> */
.L_x_130:
[----:B------:R-:W-:Y:S05]  /*44c0*/  BSYNC B1 ;  /* 0x0000000000017941 */ /* 0x000fea0003800000 */
.L_x_129:
        /* <DEDUP_REMOVED lines=9> */
.L_x_132:
[----:B------:R-:W-:Y:S05]  /*4560*/  BSYNC B1 ;  /* 0x0000000000017941 */ /* 0x000fea0003800000 */
.L_x_131:
        /* <DEDUP_REMOVED lines=10> */
.L_x_134:
[----:B------:R-:W-:Y:S05]  /*4610*/  BSYNC B1 ;  /* 0x0000000000017941 */ /* 0x000fea0003800000 */
.L_x_133:
        /* <DEDUP_REMOVED lines=10> */
.L_x_136:
[----:B------:R-:W-:Y:S05]  /*46c0*/  BSYNC B1 ;  /* 0x0000000000017941 */ /* 0x000fea0003800000 */
.L_x_135:
        /* <DEDUP_REMOVED lines=9> */
.L_x_138:
[----:B------:R-:W-:Y:S05]  /*4760*/  BSYNC B1 ;  /* 0x0000000000017941 */ /* 0x000fea0003800000 */
.L_x_137:
        /* <DEDUP_REMOVED lines=9> */
.L_x_140:
[----:B------:R-:W-:Y:S05]  /*4800*/  BSYNC B1 ;  /* 0x0000000000017941 */ /* 0x000fea0003800000 */
.L_x_139:
        /* <DEDUP_REMOVED lines=10> */
.L_x_142:
[----:B------:R-:W-:Y:S05]  /*48b0*/  BSYNC B1 ;  /* 0x0000000000017941 */ /* 0x000fea0003800000 */
.L_x_141:
        /* <DEDUP_REMOVED lines=10> */
.L_x_144:
[----:B------:R-:W-:Y:S05]  /*4960*/  BSYNC B1 ;  /* 0x0000000000017941 */ /* 0x000fea0003800000 */
.L_x_143:
        /* <DEDUP_REMOVED lines=9> */
.L_x_146:
[----:B------:R-:W-:Y:S05]  /*4a00*/  BSYNC B1 ;  /* 0x0000000000017941 */ /* 0x000fea0003800000 */
.L_x_145:
        /* <DEDUP_REMOVED lines=9> */
.L_x_148:
[----:B------:R-:W-:Y:S05]  /*4aa0*/  BSYNC B1 ;  /* 0x0000000000017941 */ /* 0x000fea0003800000 */
.L_x_147:
        /* <DEDUP_REMOVED lines=10> */
.L_x_150:
[----:B------:R-:W-:Y:S05]  /*4b50*/  BSYNC B1 ;  /* 0x0000000000017941 */ /* 0x000fea0003800000 */
.L_x_149:
        /* <DEDUP_REMOVED lines=10> */
.L_x_152:
[----:B------:R-:W-:Y:S05]  /*4c00*/  BSYNC B1 ;  /* 0x0000000000017941 */ /* 0x000fea0003800000 */
.L_x_151:
        /* <DEDUP_REMOVED lines=9> */
.L_x_154:
[----:B------:R-:W-:Y:S05]  /*4ca0*/  BSYNC B1 ;  /* 0x0000000000017941 */ /* 0x000fea0003800000 */
.L_x_153:
        /* <DEDUP_REMOVED lines=9> */
.L_x_156:
[----:B------:R-:W-:Y:S05]  /*4d40*/  BSYNC B1 ;  /* 0x0000000000017941 */ /* 0x000fea0003800000 */
.L_x_155:
        /* <DEDUP_REMOVED lines=10> */
.L_x_158:
[----:B------:R-:W-:Y:S05]  /*4df0*/  BSYNC B1 ;  /* 0x0000000000017941 */ /* 0x000fea0003800000 */
.L_x_157:
        /* <DEDUP_REMOVED lines=10> */
.L_x_160:
[----:B------:R-:W-:Y:S05]  /*4ea0*/  BSYNC B1 ;  /* 0x0000000000017941 */ /* 0x000fea0003800000 */
.L_x_159:
        /* <DEDUP_REMOVED lines=9> */
.L_x_162:
[----:B------:R-:W-:Y:S05]  /*4f40*/  BSYNC B1 ;  /* 0x0000000000017941 */ /* 0x000fea0003800000 */
.L_x_161:
        /* <DEDUP_REMOVED lines=9> */
.L_x_164:
[----:B------:R-:W-:Y:S05]  /*4fe0*/  BSYNC B1 ;  /* 0x0000000000017941 */ /* 0x000fea0003800000 */
.L_x_163:
        /* <DEDUP_REMOVED lines=10> */
.L_x_166:
[----:B------:R-:W-:Y:S05]  /*5090*/  BSYNC B1 ;  /* 0x0000000000017941 */ /* 0x000fea0003800000 */
.L_x_165:
        /* <DEDUP_REMOVED lines=10> */
.L_x_168:
[----:B------:R-:W-:Y:S05]  /*5140*/  BSYNC B1 ;  /* 0x0000000000017941 */ /* 0x000fea0003800000 */
.L_x_167:
        /* <DEDUP_REMOVED lines=9> */
.L_x_170:
[----:B------:R-:W-:Y:S05]  /*51e0*/  BSYNC B1 ;  /* 0x0000000000017941 */ /* 0x000fea0003800000 */
.L_x_169:
        /* <DEDUP_REMOVED lines=9> */
.L_x_172:
[----:B------:R-:W-:Y:S05]  /*5280*/  BSYNC B1 ;  /* 0x0000000000017941 */ /* 0x000fea0003800000 */
.L_x_171:
        /* <DEDUP_REMOVED lines=10> */
.L_x_174:
[----:B------:R-:W-:Y:S05]  /*5330*/  BSYNC B1 ;  /* 0x0000000000017941 */ /* 0x000fea0003800000 */
.L_x_173:
        /* <DEDUP_REMOVED lines=10> */
.L_x_176:
[----:B------:R-:W-:Y:S05]  /*53e0*/  BSYNC B1 ;  /* 0x0000000000017941 */ /* 0x000fea0003800000 */
.L_x_175:
        /* <DEDUP_REMOVED lines=9> */
.L_x_178:
[----:B------:R-:W-:Y:S05]  /*5480*/  BSYNC B1 ;  /* 0x0000000000017941 */ /* 0x000fea0003800000 */
.L_x_177:
        /* <DEDUP_REMOVED lines=9> */
.L_x_180:
[----:B------:R-:W-:Y:S05]  /*5520*/  BSYNC B1 ;  /* 0x0000000000017941 */ /* 0x000fea0003800000 */
.L_x_179:
        /* <DEDUP_REMOVED lines=10> */
.L_x_182:
[----:B------:R-:W-:Y:S05]  /*55d0*/  BSYNC B1 ;  /* 0x0000000000017941 */ /* 0x000fea0003800000 */
.L_x_181:
        /* <DEDUP_REMOVED lines=10> */
.L_x_184:
[----:B------:R-:W-:Y:S05]  /*5680*/  BSYNC B1 ;  /* 0x0000000000017941 */ /* 0x000fea0003800000 */
.L_x_183:
        /* <DEDUP_REMOVED lines=9> */
.L_x_186:
[----:B------:R-:W-:Y:S05]  /*5720*/  BSYNC B1 ;  /* 0x0000000000017941 */ /* 0x000fea0003800000 */
.L_x_185:
        /* <DEDUP_REMOVED lines=9> */
.L_x_188:
[----:B------:R-:W-:Y:S05]  /*57c0*/  BSYNC B1 ;  /* 0x0000000000017941 */ /* 0x000fea0003800000 */
.L_x_187:
        /* <DEDUP_REMOVED lines=10> */
.L_x_190:
[----:B------:R-:W-:Y:S05]  /*5870*/  BSYNC B1 ;  /* 0x0000000000017941 */ /* 0x000fea0003800000 */
.L_x_189:
        /* <DEDUP_REMOVED lines=10> */
.L_x_192:
[----:B------:R-:W-:Y:S05]  /*5920*/  BSYNC B1 ;  /* 0x0000000000017941 */ /* 0x000fea0003800000 */
.L_x_191:
        /* <DEDUP_REMOVED lines=9> */
.L_x_194:
[----:B------:R-:W-:Y:S05]  /*59c0*/  BSYNC B1 ;  /* 0x0000000000017941 */ /* 0x000fea0003800000 */
.L_x_193:
        /* <DEDUP_REMOVED lines=9> */
.L_x_196:
[----:B------:R-:W-:Y:S05]  /*5a60*/  BSYNC B1 ;  /* 0x0000000000017941 */ /* 0x000fea0003800000 */
.L_x_195:
        /* <DEDUP_REMOVED lines=10> */
.L_x_198:
[----:B------:R-:W-:Y:S05]  /*5b10*/  BSYNC B1 ;  /* 0x0000000000017941 */ /* 0x000fea0003800000 */
.L_x_197:
        /* <DEDUP_REMOVED lines=10> */
.L_x_200:
[----:B------:R-:W-:Y:S05]  /*5bc0*/  BSYNC B1 ;  /* 0x0000000000017941 */ /* 0x000fea0003800000 */
.L_x_199:
        /* <DEDUP_REMOVED lines=9> */
.L_x_202:
[----:B------:R-:W-:Y:S05]  /*5c60*/  BSYNC B1 ;  /* 0x0000000000017941 */ /* 0x000fea0003800000 */
.L_x_201:
        /* <DEDUP_REMOVED lines=9> */
.L_x_204:
[----:B------:R-:W-:Y:S05]  /*5d00*/  BSYNC B1 ;  /* 0x0000000000017941 */ /* 0x000fea0003800000 */
.L_x_203:
        /* <DEDUP_REMOVED lines=10> */
.L_x_206:
[----:B------:R-:W-:Y:S05]  /*5db0*/  BSYNC B1 ;  /* 0x0000000000017941 */ /* 0x000fea0003800000 */
.L_x_205:
        /* <DEDUP_REMOVED lines=10> */
.L_x_208:
[----:B------:R-:W-:Y:S05]  /*5e60*/  BSYNC B1 ;  /* 0x0000000000017941 */ /* 0x000fea0003800000 */
.L_x_207:
        /* <DEDUP_REMOVED lines=9> */
.L_x_210:
[----:B------:R-:W-:Y:S05]  /*5f00*/  BSYNC B1 ;  /* 0x0000000000017941 */ /* 0x000fea0003800000 */
.L_x_209:
        /* <DEDUP_REMOVED lines=9> */
.L_x_212:
[----:B------:R-:W-:Y:S05]  /*5fa0*/  BSYNC B1 ;  /* 0x0000000000017941 */ /* 0x000fea0003800000 */
.L_x_211:
        /* <DEDUP_REMOVED lines=10> */
.L_x_214:
[----:B------:R-:W-:Y:S05]  /*6050*/  BSYNC B1 ;  /* 0x0000000000017941 */ /* 0x000fea0003800000 */
.L_x_213:
        /* <DEDUP_REMOVED lines=10> */
.L_x_216:
[----:B------:R-:W-:Y:S05]  /*6100*/  BSYNC B1 ;  /* 0x0000000000017941 */ /* 0x000fea0003800000 */
.L_x_215:
        /* <DEDUP_REMOVED lines=9> */
.L_x_218:
[----:B------:R-:W-:Y:S05]  /*61a0*/  BSYNC B1 ;  /* 0x0000000000017941 */ /* 0x000fea0003800000 */
.L_x_217:
        /* <DEDUP_REMOVED lines=9> */
.L_x_220:
[----:B------:R-:W-:Y:S05]  /*6240*/  BSYNC B1 ;  /* 0x0000000000017941 */ /* 0x000fea0003800000 */
.L_x_219:
        /* <DEDUP_REMOVED lines=10> */
.L_x_222:
[----:B------:R-:W-:Y:S05]  /*62f0*/  BSYNC B1 ;  /* 0x0000000000017941 */ /* 0x000fea0003800000 */
.L_x_221:
        /* <DEDUP_REMOVED lines=10> */
.L_x_224:
[----:B------:R-:W-:Y:S05]  /*63a0*/  BSYNC B1 ;  /* 0x0000000000017941 */ /* 0x000fea0003800000 */
.L_x_223:
[----:B-----5:R-:W-:Y:S01]  /*63b0*/  HADD2.F32 R3, -RZ, R18.H0_H0 ;  /* 0x20000012ff037230 */ /* 0x020fe20000004100 */
[----:B------:R-:W-:Y:S01]  /*63c0*/  ISETP.GT.AND P1, PT, R0, 0x8, P1 ;  /* 0x000000080000780c */ /* 0x000fe20000f24270 */
[----:B------:R-:W-:Y:S03]  /*63d0*/  BSSY B1, `(.L_x_225) ;  /* 0x0000007000017945 */ /* 0x000fe60003800000 */
[----:B01--4-:R-:W-:-:S04]  /*63e0*/  FMUL R6, R3, R120 ;  /* 0x0000007803067220 */ /* 0x013fc80000400000 */
[----:B------:R-:W-:-:S05]  /*63f0*/  FFMA R6, R117, R121, R6 ;  /* 0x0000007975067223 */ /* 0x000fca0000000006 */
[----:B------:R-:W-:-:S05]  /*6400*/  F2FP.F16.F32.PACK_AB R6, RZ, R6 ;  /* 0x00000006ff06723e */ /* 0x000fca00000000ff */
[----:B------:R0:W-:Y:S01]  /*6410*/  @P3 STG.E.U16 desc[UR36][R4.64+0x172], R6 ;  /* 0x0001720604003986 */ /* 0x0001e2000c101524 */
[----:B------:R-:W-:Y:S05]  /*6420*/  @!P1 BRA `(.L_x_226) ;  /* 0x0000000000049947 */ /* 0x000fea0003800000 */
[----:B------:R1:W5:Y:S02]  /*6430*/  LDG.E.LTC128B.U16 R18, desc[UR36][R8.64+0x170] ;  /* 0x0001702408127981 */ /* 0x000364000c1e1520 */
.L_x_226:
[----:B------:R-:W-:Y:S05]  /*6440*/  BSYNC B1 ;  /* 0x0000000000017941 */ /* 0x000fea0003800000 */
.L_x_225:
[----:B-----5:R-:W-:Y:S01]  /*6450*/  HADD2.F32 R3, -RZ, R18.H0_H0 ;  /* 0x20000012ff037230 */ /* 0x020fe20000004100 */
[----:B------:R-:W-:Y:S01]  /*6460*/  ISETP.GT.AND P0, PT, R0, 0x8, P0 ;  /* 0x000000080000780c */ /* 0x000fe20000704270 */
[----:B0-----:R-:W-:Y:S01]  /*6470*/  @P1 IMAD.MOV.U32 R4, RZ, RZ, R10 ;  /* 0x000000ffff041224 */ /* 0x001fe200078e000a */
[----:B------:R-:W-:Y:S01]  /*6480*/  BSSY B1, `(.L_x_227) ;  /* 0x0000008000017945 */ /* 0x000fe20003800000 */
[----:B------:R-:W-:Y:S02]  /*6490*/  @P1 IMAD.MOV.U32 R5, RZ, RZ, R11 ;  /* 0x000000ffff051224 */ /* 0x000fe400078e000b */
[----:B------:R-:W-:-:S04]  /*64a0*/  FMUL R3, R3, R120 ;  /* 0x0000007803037220 */ /* 0x000fc80000400000 */
[----:B------:R-:W-:-:S05]  /*64b0*/  FFMA R3, R118, R121, R3 ;  /* 0x0000007976037223 */ /* 0x000fca0000000003 */
[----:B------:R-:W-:-:S05]  /*64c0*/  F2FP.F16.F32.PACK_AB R3, RZ, R3 ;  /* 0x00000003ff03723e */ /* 0x000fca00000000ff */
[----:B------:R0:W-:Y:S01]  /*64d0*/  @P1 STG.E.U16 desc[UR36][R4.64+0x170], R3 ;  /* 0x0001700304001986 */ /* 0x0001e2000c101524 */
[----:B------:R-:W-:Y:S05]  /*64e0*/  @!P0 BRA `(.L_x_228) ;  /* 0x0000000000048947 */ /* 0x000fea0003800000 */
[----:B------:R4:W5:Y:S02]  /*64f0*/  LDG.E.LTC128B.U16 R18, desc[UR36][R8.64+0x172] ;  /* 0x0001722408127981 */ /* 0x000964000c1e1520 */
.L_x_228:
[----:B------:R-:W-:Y:S05]  /*6500*/  BSYNC B1 ;  /* 0x0000000000017941 */ /* 0x000fea0003800000 */
.L_x_227:
[----:B------:R-:W-:Y:S05]  /*6510*/  @!P0 BRA `(.L_x_229) ;  /* 0x0000001800f08947 */ /* 0x000fea0003800000 */
[----:B0----5:R-:W-:-:S05]  /*6520*/  HADD2.F32 R3, -RZ, R18.H0_H0 ;  /* 0x20000012ff037230 */ /* 0x021fca0000004100 */
[----:B------:R-:W-:-:S04]  /*6530*/  FMUL R0, R3, R120 ;  /* 0x0000007803007220 */ /* 0x000fc80000400000 */
[----:B------:R-:W-:-:S05]  /*6540*/  FFMA R0, R119, R121, R0 ;  /* 0x0000007977007223 */ /* 0x000fca0000000000 */
[----:B------:R-:W-:-:S05]  /*6550*/  F2FP.F16.F32.PACK_AB R0, RZ, R0 ;  /* 0x00000000ff00723e */ /* 0x000fca00000000ff */
[----:B------:R0:W-:Y:S01]  /*6560*/  STG.E.U16 desc[UR36][R10.64+0x172], R0 ;  /* 0x000172000a007986 */ /* 0x0001e2000c101524 */
[----:B------:R-:W-:Y:S05]  /*6570*/  BRA `(.L_x_229) ;  /* 0x0000001800d87947 */ /* 0x000fea0003800000 */
.L_x_40:
[----:B------:R-:W-:Y:S01]  /*6580*/  ISETP.GT.AND P3, PT, R3, 0x1, PT ;  /* 0x000000010300780c */ /* 0x000fe20003f64270 */
[----:B------:R-:W-:Y:S01]  /*6590*/  ULDC.64 UR4, c[0x0][0x5c0] ;  /* 0x0001700000047ab9 */ /* 0x000fe20000000a00 */
[-C--:B------:R-:W-:Y:S01]  /*65a0*/  FMUL R24, R24, R121.reuse ;  /* 0x0000007918187220 */ /* 0x080fe20000400000 */
[----:B------:R-:W-:Y:S01]  /*65b0*/  LEA R4, P4, R140, UR4, 0x1 ;  /* 0x000000048c047c11 */ /* 0x000fe2000f8808ff */
[-C--:B------:R-:W-:Y:S01]  /*65c0*/  FMUL R25, R25, R121.reuse ;  /* 0x0000007919197220 */ /* 0x080fe20000400000 */
[----:B------:R-:W-:Y:S01]  /*65d0*/  ISETP.GT.AND P0, PT, R0, RZ, P3 ;  /* 0x000000ff0000720c */ /* 0x000fe20001f04270 */
[-C--:B------:R-:W-:Y:S01]  /*65e0*/  FMUL R26, R26, R121.reuse ;  /* 0x000000791a1a7220 */ /* 0x080fe20000400000 */
[----:B------:R-:W-:Y:S01]  /*65f0*/  F2FP.F16.F32.PACK_AB R24, RZ, R24 ;  /* 0x00000018ff18723e */ /* 0x000fe200000000ff */
[-C--:B------:R-:W-:Y:S01]  /*6600*/  FMUL R27, R27, R121.reuse ;  /* 0x000000791b1b7220 */ /* 0x080fe20000400000 */
[----:B------:R-:W-:Y:S01]  /*6610*/  LEA.HI.X R5, R140, UR5, R147, 0x1, P4 ;  /* 0x000000058c057c11 */ /* 0x000fe2000a0f0c93 */
[----:B------:R-:W-:Y:S01]  /*6620*/  FMUL R28, R28, R121 ;  /* 0x000000791c1c7220 */ /* 0x000fe20000400000 */
[----:B------:R-:W-:Y:S01]  /*6630*/  F2FP.F16.F32.PACK_AB R25, RZ, R25 ;  /* 0x00000019ff19723e */ /* 0x000fe200000000ff */
[-C--:B------:R-:W-:Y:S01]  /*6640*/  FMUL R29, R29, R121.reuse ;  /* 0x000000791d1d7220 */ /* 0x080fe20000400000 */
[----:B------:R-:W-:Y:S01]  /*6650*/  ISETP.GT.AND P2, PT, R0, 0x8, P2 ;  /* 0x000000080000780c */ /* 0x000fe20001744270 */
[----:B------:R-:W-:Y:S01]  /*6660*/  @P1 STG.E.U16 desc[UR36][R4.64], R24 ;  /* 0x0000001804001986 */ /* 0x000fe2000c101524 */
[----:B------:R-:W-:Y:S01]  /*6670*/  ISETP.GT.AND P1, PT, R3, 0x8, PT ;  /* 0x000000080300780c */ /* 0x000fe20003f24270 */
[-C--:B------:R-:W-:Y:S01]  /*6680*/  FMUL R30, R30, R121.reuse ;  /* 0x000000791e1e7220 */ /* 0x080fe20000400000 */
[C---:B------:R-:W-:Y:S01]  /*6690*/  SHF.L.U64.HI R7, R130.reuse, 0x1, R129 ;  /* 0x0000000182077819 */ /* 0x040fe20000010281 */
[----:B------:R-:W-:Y:S01]  /*66a0*/  @P0 STG.E.U16 desc[UR36][R4.64+0x2], R25 ;  /* 0x0000021904000986 */ /* 0x000fe2000c101524 */
[----:B------:R-:W-:Y:S01]  /*66b0*/  LEA R6, P5, R130, R4, 0x1 ;  /* 0x0000000482067211 */ /* 0x000fe200078a08ff */
[-C--:B------:R-:W-:Y:S01]  /*66c0*/  FMUL R31, R31, R121.reuse ;  /* 0x000000791f1f7220 */ /* 0x080fe20000400000 */
[----:B------:R-:W-:Y:S01]  /*66d0*/  ISETP.GT.AND P3, PT, R0, 0x8, P3 ;  /* 0x000000080000780c */ /* 0x000fe20001f64270 */
[-C--:B------:R-:W-:Y:S01]  /*66e0*/  FMUL R32, R32, R121.reuse ;  /* 0x0000007920207220 */ /* 0x080fe20000400000 */
[----:B------:R-:W-:Y:S01]  /*66f0*/  ISETP.GT.AND P0, PT, R3, 0x9, PT ;  /* 0x000000090300780c */ /* 0x000fe20003f04270 */
[----:B------:R-:W-:Y:S01]  /*6700*/  IMAD.X R7, R7, 0x1, R5, P5 ;  /* 0x0000000107077824 */ /* 0x000fe200028e0605 */
[----:B------:R-:W-:Y:S01]  /*6710*/  ISETP.GT.AND P4, PT, R0, RZ, P1 ;  /* 0x000000ff0000720c */ /* 0x000fe20000f84270 */
[-C--:B------:R-:W-:Y:S01]  /*6720*/  FMUL R33, R33, R121.reuse ;  /* 0x0000007921217220 */ /* 0x080fe20000400000 */
[----:B------:R-:W-:Y:S01]  /*6730*/  F2FP.F16.F32.PACK_AB R26, RZ, R26 ;  /* 0x0000001aff1a723e */ /* 0x000fe200000000ff */
[-C--:B------:R-:W-:Y:S01]  /*6740*/  FMUL R34, R34, R121.reuse ;  /* 0x0000007922227220 */ /* 0x080fe20000400000 */
[----:B------:R-:W-:Y:S01]  /*6750*/  ISETP.GT.AND P5, PT, R0, RZ, P0 ;  /* 0x000000ff0000720c */ /* 0x000fe200007a4270 */
[----:B------:R-:W-:Y:S01]  /*6760*/  FMUL R35, R35, R121 ;  /* 0x0000007923237220 */ /* 0x000fe20000400000 */
[----:B------:R-:W-:Y:S01]  /*6770*/  F2FP.F16.F32.PACK_AB R27, RZ, R27 ;  /* 0x0000001bff1b723e */ /* 0x000fe200000000ff */
[----:B------:R-:W-:Y:S01]  /*6780*/  @P2 STG.E.U16 desc[UR36][R6.64], R26 ;  /* 0x0000001a06002986 */ /* 0x000fe2000c101524 */
[----:B------:R-:W-:Y:S01]  /*6790*/  F2FP.F16.F32.PACK_AB R28, RZ, R28 ;  /* 0x0000001cff1c723e */ /* 0x000fe200000000ff */
[-C--:B------:R-:W-:Y:S01]  /*67a0*/  FMUL R36, R36, R121.reuse ;  /* 0x0000007924247220 */ /* 0x080fe20000400000 */
[C---:B------:R-:W-:Y:S01]  /*67b0*/  ISETP.GT.AND P2, PT, R0.reuse, 0x8, P1 ;  /* 0x000000080000780c */ /* 0x040fe20000f44270 */
[----:B------:R-:W-:Y:S01]  /*67c0*/  @P3 STG.E.U16 desc[UR36][R6.64+0x2], R27 ;  /* 0x0000021b06003986 */ /* 0x000fe2000c101524 */
[----:B------:R-:W-:Y:S01]  /*67d0*/  ISETP.GT.AND P1, PT, R3, 0x10, PT ;  /* 0x000000100300780c */ /* 0x000fe20003f24270 */
[----:B------:R-:W-:Y:S01]  /*67e0*/  FMUL R37, R37, R121 ;  /* 0x0000007925257220 */ /* 0x000fe20000400000 */
[----:B------:R-:W-:Y:S01]  /*67f0*/  F2FP.F16.F32.PACK_AB R29, RZ, R29 ;  /* 0x0000001dff1d723e */ /* 0x000fe200000000ff */
[----:B------:R-:W-:Y:S01]  /*6800*/  @P4 STG.E.U16 desc[UR36][R4.64+0x10], R28 ;  /* 0x0000101c04004986 */ /* 0x000fe2000c101524 */
[----:B------:R-:W-:Y:S01]  /*6810*/  ISETP.GT.AND P3, PT, R0, 0x8, P0 ;  /* 0x000000080000780c */ /* 0x000fe20000764270 */
[-C--:B------:R-:W-:Y:S01]  /*6820*/  FMUL R38, R38, R121.reuse ;  /* 0x0000007926267220 */ /* 0x080fe20000400000 */
[----:B------:R-:W-:Y:S01]  /*6830*/  ISETP.GT.AND P0, PT, R3, 0x11, PT ;  /* 0x000000110300780c */ /* 0x000fe20003f04270 */
[----:B------:R-:W-:Y:S01]  /*6840*/  @P5 STG.E.U16 desc[UR36][R4.64+0x12], R29 ;  /* 0x0000121d04005986 */ /* 0x000fe2000c101524 */
        /* <DEDUP_REMOVED lines=268> */
[----:B------:R-:W-:-:S02]  /*7910*/  F2FP.F16.F32.PACK_AB R84, RZ, R84 ;  /* 0x00000054ff54723e */ /* 0x000fc400000000ff */
[C---:B------:R-:W-:Y:S01]  /*7920*/  ISETP.GT.AND P2, PT, R0.reuse, 0x8, P1 ;  /* 0x000000080000780c */ /* 0x040fe20000f44270 */
[----:B------:R-:W-:Y:S01]  /*7930*/  @P3 STG.E.U16 desc[UR36][R6.64+0xe2], R83 ;  /* 0x0000e25306003986 */ /* 0x000fe2000c101524 */
[C---:B------:R-:W-:Y:S02]  /*7940*/  ISETP.GT.AND P1, PT, R3.reuse, 0x80, PT ;  /* 0x000000800300780c */ /* 0x040fe40003f24270 */
[----:B------:R-:W-:Y:S01]  /*7950*/  F2FP.F16.F32.PACK_AB R85, RZ, R85 ;  /* 0x00000055ff55723e */ /* 0x000fe200000000ff */
[----:B------:R-:W-:Y:S01]  /*7960*/  @P4 STG.E.U16 desc[UR36][R4.64+0xf0], R84 ;  /* 0x0000f05404004986 */ /* 0x000fe2000c101524 */
[C---:B------:R-:W-:Y:S02]  /*7970*/  ISETP.GT.AND P3, PT, R0.reuse, 0x8, P0 ;  /* 0x000000080000780c */ /* 0x040fe40000764270 */
[----:B------:R-:W-:Y:S01]  /*7980*/  ISETP.GT.AND P0, PT, R3, 0x81, PT ;  /* 0x000000810300780c */ /* 0x000fe20003f04270 */
[----:B------:R-:W-:Y:S01]  /*7990*/  @P5 STG.E.U16 desc[UR36][R4.64+0xf2], R85 ;  /* 0x0000f25504005986 */ /* 0x000fe2000c101524 */
[----:B------:R-:W-:-:S02]  /*79a0*/  ISETP.GT.AND P4, PT, R0, RZ, P1 ;  /* 0x000000ff0000720c */ /* 0x000fc40000f84270 */
[----:B------:R-:W-:Y:S02]  /*79b0*/  F2FP.F16.F32.PACK_AB R86, RZ, R86 ;  /* 0x00000056ff56723e */ /* 0x000fe400000000ff */
[C---:B------:R-:W-:Y:S02]  /*79c0*/  ISETP.GT.AND P5, PT, R0.reuse, RZ, P0 ;  /* 0x000000ff0000720c */ /* 0x040fe400007a4270 */
[----:B------:R-:W-:Y:S01]  /*79d0*/  F2FP.F16.F32.PACK_AB R87, RZ, R87 ;  /* 0x00000057ff57723e */ /* 0x000fe200000000ff */
[----:B------:R-:W-:Y:S01]  /*79e0*/  @P2 STG.E.U16 desc[UR36][R6.64+0xf0], R86 ;  /* 0x0000f05606002986 */ /* 0x000fe2000c101524 */
[----:B------:R-:W-:Y:S02]  /*79f0*/  F2FP.F16.F32.PACK_AB R88, RZ, R88 ;  /* 0x00000058ff58723e */ /* 0x000fe400000000ff */
[----:B------:R-:W-:Y:S01]  /*7a00*/  ISETP.GT.AND P2, PT, R0, 0x8, P1 ;  /* 0x000000080000780c */ /* 0x000fe20000f44270 */
[----:B------:R-:W-:Y:S01]  /*7a10*/  @P3 STG.E.U16 desc[UR36][R6.64+0xf2], R87 ;  /* 0x0000f25706003986 */ /* 0x000fe2000c101524 */
[----:B------:R-:W-:-:S02]  /*7a20*/  ISETP.GT.AND P1, PT, R3, 0x88, PT ;  /* 0x000000880300780c */ /* 0x000fc40003f24270 */
[----:B------:R-:W-:Y:S01]  /*7a30*/  F2FP.F16.F32.PACK_AB R89, RZ, R89 ;  /* 0x00000059ff59723e */ /* 0x000fe200000000ff */
[----:B------:R-:W-:Y:S01]  /*7a40*/  @P4 STG.E.U16 desc[UR36][R4.64+0x100], R88 ;  /* 0x0001005804004986 */ /* 0x000fe2000c101524 */
[C---:B------:R-:W-:Y:S02]  /*7a50*/  ISETP.GT.AND P3, PT, R0.reuse, 0x8, P0 ;  /* 0x000000080000780c */ /* 0x040fe40000764270 */
[----:B------:R-:W-:Y:S01]  /*7a60*/  ISETP.GT.AND P0, PT, R3, 0x89, PT ;  /* 0x000000890300780c */ /* 0x000fe20003f04270 */
[----:B------:R-:W-:Y:S01]  /*7a70*/  @P5 STG.E.U16 desc[UR36][R4.64+0x102], R89 ;  /* 0x0001025904005986 */ /* 0x000fe2000c101524 */
[C---:B------:R-:W-:Y:S02]  /*7a80*/  ISETP.GT.AND P4, PT, R0.reuse, RZ, P1 ;  /* 0x000000ff0000720c */ /* 0x040fe40000f84270 */
[----:B------:R-:W-:Y:S02]  /*7a90*/  F2FP.F16.F32.PACK_AB R90, RZ, R90 ;  /* 0x0000005aff5a723e */ /* 0x000fe400000000ff */
[----:B------:R-:W-:-:S02]  /*7aa0*/  ISETP.GT.AND P5, PT, R0, RZ, P0 ;  /* 0x000000ff0000720c */ /* 0x000fc400007a4270 */
[----:B------:R-:W-:Y:S01]  /*7ab0*/  F2FP.F16.F32.PACK_AB R91, RZ, R91 ;  /* 0x0000005bff5b723e */ /* 0x000fe200000000ff */
[----:B------:R-:W-:Y:S01]  /*7ac0*/  @P2 STG.E.U16 desc[UR36][R6.64+0x100], R90 ;  /* 0x0001005a06002986 */ /* 0x000fe2000c101524 */
[----:B------:R-:W-:Y:S02]  /*7ad0*/  F2FP.F16.F32.PACK_AB R92, RZ, R92 ;  /* 0x0000005cff5c723e */ /* 0x000fe400000000ff */
[C---:B------:R-:W-:Y:S01]  /*7ae0*/  ISETP.GT.AND P2, PT, R0.reuse, 0x8, P1 ;  /* 0x000000080000780c */ /* 0x040fe20000f44270 */
[----:B------:R-:W-:Y:S01]  /*7af0*/  @P3 STG.E.U16 desc[UR36][R6.64+0x102], R91 ;  /* 0x0001025b06003986 */ /* 0x000fe2000c101524 */
[----:B------:R-:W-:Y:S02]  /*7b00*/  ISETP.GT.AND P1, PT, R3, 0x90, PT ;  /* 0x000000900300780c */ /* 0x000fe40003f24270 */
[----:B------:R-:W-:Y:S01]  /*7b10*/  F2FP.F16.F32.PACK_AB R93, RZ, R93 ;  /* 0x0000005dff5d723e */ /* 0x000fe200000000ff */
[----:B------:R-:W-:Y:S01]  /*7b20*/  @P4 STG.E.U16 desc[UR36][R4.64+0x110], R92 ;  /* 0x0001105c04004986 */ /* 0x000fe2000c101524 */
[----:B------:R-:W-:-:S02]  /*7b30*/  ISETP.GT.AND P3, PT, R0, 0x8, P0 ;  /* 0x000000080000780c */ /* 0x000fc40000764270 */
[----:B------:R-:W-:Y:S01]  /*7b40*/  ISETP.GT.AND P0, PT, R3, 0x91, PT ;  /* 0x000000910300780c */ /* 0x000fe20003f04270 */
[----:B------:R-:W-:Y:S01]  /*7b50*/  @P5 STG.E.U16 desc[UR36][R4.64+0x112], R93 ;  /* 0x0001125d04005986 */ /* 0x000fe2000c101524 */
[C---:B------:R-:W-:Y:S02]  /*7b60*/  ISETP.GT.AND P4, PT, R0.reuse, RZ, P1 ;  /* 0x000000ff0000720c */ /* 0x040fe40000f84270 */
[----:B------:R-:W-:Y:S02]  /*7b70*/  F2FP.F16.F32.PACK_AB R94, RZ, R94 ;  /* 0x0000005eff5e723e */ /* 0x000fe400000000ff */
[----:B------:R-:W-:Y:S02]  /*7b80*/  ISETP.GT.AND P5, PT, R0, RZ, P0 ;  /* 0x000000ff0000720c */ /* 0x000fe400007a4270 */
        /* <DEDUP_REMOVED lines=26> */
[----:B------:R-:W-:Y:S02]  /*7d30*/  ISETP.GT.AND P5, PT, R0, RZ, P0 ;  /* 0x000000ff0000720c */ /* 0x000fe400007a4270 */
[----:B------:R-:W-:-:S02]  /*7d40*/  F2FP.F16.F32.PACK_AB R102, RZ, R102 ;  /* 0x00000066ff66723e */ /* 0x000fc400000000ff */
[----:B------:R-:W-:Y:S02]  /*7d50*/  F2FP.F16.F32.PACK_AB R103, RZ, R103 ;  /* 0x00000067ff67723e */ /* 0x000fe400000000ff */
[----:B------:R-:W-:Y:S01]  /*7d60*/  F2FP.F16.F32.PACK_AB R104, RZ, R104 ;  /* 0x00000068ff68723e */ /* 0x000fe200000000ff */
[----:B------:R-:W-:Y:S01]  /*7d70*/  @P2 STG.E.U16 desc[UR36][R6.64+0x130], R102 ;  /* 0x0001306606002986 */ /* 0x000fe2000c101524 */
[----:B------:R-:W-:Y:S02]  /*7d80*/  F2FP.F16.F32.PACK_AB R105, RZ, R105 ;  /* 0x00000069ff69723e */ /* 0x000fe400000000ff */
[C---:B------:R-:W-:Y:S01]  /*7d90*/  ISETP.GT.AND P1, PT, R0.reuse, 0x8, P1 ;  /* 0x000000080000780c */ /* 0x040fe20000f24270 */
[----:B------:R-:W-:Y:S01]  /*7da0*/  @P3 STG.E.U16 desc[UR36][R6.64+0x132], R103 ;  /* 0x0001326706003986 */ /* 0x000fe2000c101524 */
[----:B------:R-:W-:Y:S02]  /*7db0*/  ISETP.GT.AND P2, PT, R0, 0x8, P0 ;  /* 0x000000080000780c */ /* 0x000fe40000744270 */
[C---:B------:R-:W-:Y:S01]  /*7dc0*/  ISETP.GT.AND P0, PT, R3.reuse, 0xa9, PT ;  /* 0x000000a90300780c */ /* 0x040fe20003f04270 */
[----:B------:R-:W-:Y:S01]  /*7dd0*/  @P4 STG.E.U16 desc[UR36][R4.64+0x140], R104 ;  /* 0x0001406804004986 */ /* 0x000fe2000c101524 */
[----:B------:R-:W-:-:S02]  /*7de0*/  ISETP.GT.AND P4, PT, R3, 0xa8, PT ;  /* 0x000000a80300780c */ /* 0x000fc40003f84270 */
[----:B------:R-:W-:Y:S01]  /*7df0*/  F2FP.F16.F32.PACK_AB R106, RZ, R106 ;  /* 0x0000006aff6a723e */ /* 0x000fe200000000ff */
[----:B------:R-:W-:Y:S01]  /*7e00*/  @P5 STG.E.U16 desc[UR36][R4.64+0x142], R105 ;  /* 0x0001426904005986 */ /* 0x000fe2000c101524 */
[C---:B------:R-:W-:Y:S02]  /*7e10*/  ISETP.GT.AND P5, PT, R0.reuse, RZ, P4 ;  /* 0x000000ff0000720c */ /* 0x040fe400027a4270 */
[----:B------:R-:W-:Y:S01]  /*7e20*/  F2FP.F16.F32.PACK_AB R107, RZ, R107 ;  /* 0x0000006bff6b723e */ /* 0x000fe200000000ff */
[----:B------:R-:W-:Y:S01]  /*7e30*/  @P1 STG.E.U16 desc[UR36][R6.64+0x140], R106 ;  /* 0x0001406a06001986 */ /* 0x000fe2000c101524 */
[----:B------:R-:W-:Y:S02]  /*7e40*/  F2FP.F16.F32.PACK_AB R108, RZ, R108 ;  /* 0x0000006cff6c723e */ /* 0x000fe400000000ff */
[C---:B------:R-:W-:Y:S01]  /*7e50*/  ISETP.GT.AND P3, PT, R0.reuse, RZ, P0 ;  /* 0x000000ff0000720c */ /* 0x040fe20000764270 */
[----:B------:R-:W-:Y:S01]  /*7e60*/  @P2 STG.E.U16 desc[UR36][R6.64+0x142], R107 ;  /* 0x0001426b06002986 */ /* 0x000fe2000c101524 */
[----:B------:R-:W-:-:S02]  /*7e70*/  ISETP.GT.AND P4, PT, R0, 0x8, P4 ;  /* 0x000000080000780c */ /* 0x000fc40002784270 */
[----:B------:R-:W-:Y:S02]  /*7e80*/  F2FP.F16.F32.PACK_AB R109, RZ, R109 ;  /* 0x0000006dff6d723e */ /* 0x000fe400000000ff */
[----:B------:R-:W-:Y:S01]  /*7e90*/  F2FP.F16.F32.PACK_AB R110, RZ, R110 ;  /* 0x0000006eff6e723e */ /* 0x000fe200000000ff */
[----:B------:R-:W-:Y:S01]  /*7ea0*/  @P5 STG.E.U16 desc[UR36][R4.64+0x150], R108 ;  /* 0x0001506c04005986 */ /* 0x000fe2000c101524 */
[----:B------:R-:W-:Y:S02]  /*7eb0*/  ISETP.GT.AND P5, PT, R0, 0x8, P0 ;  /* 0x000000080000780c */ /* 0x000fe400007a4270 */
[----:B------:R-:W-:Y:S02]  /*7ec0*/  F2FP.F16.F32.PACK_AB R111, RZ, R111 ;  /* 0x0000006fff6f723e */ /* 0x000fe400000000ff */
        /* <DEDUP_REMOVED lines=8> */
[----:B------:R-:W-:Y:S02]  /*7f50*/  ISETP.GT.AND P5, PT, R0, RZ, P0 ;  /* 0x000000ff0000720c */ /* 0x000fe400007a4270 */
[C---:B------:R-:W-:Y:S02]  /*7f60*/  ISETP.GT.AND P2, PT, R3.reuse, 0xb8, PT ;  /* 0x000000b80300780c */ /* 0x040fe40003f44270 */
[----:B------:R-:W-:-:S02]  /*7f70*/  ISETP.GT.AND P1, PT, R3, 0xb9, PT ;  /* 0x000000b90300780c */ /* 0x000fc40003f24270 */
[C---:B------:R-:W-:Y:S02]  /*7f80*/  ISETP.GT.AND P3, PT, R0.reuse, 0x8, P3 ;  /* 0x000000080000780c */ /* 0x040fe40001f64270 */
[C---:B------:R-:W-:Y:S01]  /*7f90*/  ISETP.GT.AND P0, PT, R0.reuse, 0x8, P0 ;  /* 0x000000080000780c */ /* 0x040fe20000704270 */
[----:B------:R-:W-:Y:S01]  /*7fa0*/  @P4 STG.E.U16 desc[UR36][R4.64+0x160], R112 ;  /* 0x0001607004004986 */ /* 0x000fe2000c101524 */
[C---:B------:R-:W-:Y:S02]  /*7fb0*/  ISETP.GT.AND P4, PT, R0.reuse, RZ, P1 ;  /* 0x000000ff0000720c */ /* 0x040fe40000f84270 */
[----:B------:R-:W-:Y:S01]  /*7fc0*/  F2FP.F16.F32.PACK_AB R114, RZ, R114 ;  /* 0x00000072ff72723e */ /* 0x000fe200000000ff */
[----:B------:R-:W-:Y:S01]  /*7fd0*/  @P5 STG.E.U16 desc[UR36][R4.64+0x162], R113 ;  /* 0x0001627104005986 */ /* 0x000fe2000c101524 */
[C---:B------:R-:W-:Y:S02]  /*7fe0*/  ISETP.GT.AND P5, PT, R0.reuse, RZ, P2 ;  /* 0x000000ff0000720c */ /* 0x040fe400017a4270 */
[----:B------:R-:W-:-:S02]  /*7ff0*/  ISETP.GT.AND P2, PT, R0, 0x8, P2 ;  /* 0x000000080000780c */ /* 0x000fc40001744270 */
[----:B------:R-:W-:Y:S01]  /*8000*/  F2FP.F16.F32.PACK_AB R115, RZ, R115 ;  /* 0x00000073ff73723e */ /* 0x000fe200000000ff */
[----:B------:R-:W-:Y:S01]  /*8010*/  @P3 STG.E.U16 desc[UR36][R6.64+0x160], R114 ;  /* 0x0001607206003986 */ /* 0x000fe2000c101524 */
[----:B------:R-:W-:Y:S02]  /*8020*/  ISETP.GT.AND P1, PT, R0, 0x8, P1 ;  /* 0x000000080000780c */ /* 0x000fe40000f24270 */
[----:B------:R-:W-:Y:S01]  /*8030*/  F2FP.F16.F32.PACK_AB R116, RZ, R116 ;  /* 0x00000074ff74723e */ /* 0x000fe200000000ff */
[----:B------:R-:W-:Y:S01]  /*8040*/  @P0 STG.E.U16 desc[UR36][R6.64+0x162], R115 ;  /* 0x0001627306000986 */ /* 0x000fe2000c101524 */
[----:B------:R-:W-:Y:S02]  /*8050*/  F2FP.F16.F32.PACK_AB R117, RZ, R117 ;  /* 0x00000075ff75723e */ /* 0x000fe400000000ff */
[----:B------:R-:W-:Y:S01]  /*8060*/  F2FP.F16.F32.PACK_AB R118, RZ, R118 ;  /* 0x00000076ff76723e */ /* 0x000fe200000000ff */
[----:B------:R-:W-:Y:S01]  /*8070*/  @P5 STG.E.U16 desc[UR36][R4.64+0x170], R116 ;  /* 0x0001707404005986 */ /* 0x000fe2000c101524 */
[----:B------:R-:W-:-:S03]  /*8080*/  F2FP.F16.F32.PACK_AB R119, RZ, R119 ;  /* 0x00000077ff77723e */ /* 0x000fc600000000ff */
[----:B------:R0:W-:Y:S02]  /*8090*/  @P4 STG.E.U16 desc[UR36][R4.64+0x172], R117 ;  /* 0x0001727504004986 */ /* 0x0001e4000c101524 */
[----:B0-----:R-:W-:Y:S02]  /*80a0*/  @P2 IMAD.MOV.U32 R4, RZ, RZ, R6 ;  /* 0x000000ffff042224 */ /* 0x001fe400078e0006 */
[----:B------:R-:W-:-:S05]  /*80b0*/  @P2 IMAD.MOV.U32 R5, RZ, RZ, R7 ;  /* 0x000000ffff052224 */ /* 0x000fca00078e0007 */
[----:B------:R0:W-:Y:S04]  /*80c0*/  @P2 STG.E.U16 desc[UR36][R4.64+0x170], R118 ;  /* 0x0001707604002986 */ /* 0x0001e8000c101524 */
[----:B------:R0:W-:Y:S02]  /*80d0*/  @P1 STG.E.U16 desc[UR36][R6.64+0x172], R119 ;  /* 0x0001727706001986 */ /* 0x0001e4000c101524 */
.L_x_229:
[----:B------:R-:W-:Y:S05]  /*80e0*/  BSYNC B0 ;  /* 0x0000000000007941 */ /* 0x000fea0003800000 */
.L_x_39:
[----:B0-----:R-:W2:Y:S01]  /*80f0*/  LDL.64 R4, [R1] ;  /* 0x0000000001047983 */ /* 0x001ea20000100a00 */
[----:B------:R-:W-:Y:S01]  /*8100*/  ULDC.64 UR4, c[0x0][0x650] ;  /* 0x0001940000047ab9 */ /* 0x000fe20000000a00 */
[----:B------:R-:W-:Y:S02]  /*8110*/  IMAD.U32 R0, RZ, RZ, UR44 ;  /* 0x0000002cff007e24 */ /* 0x000fe4000f8e00ff */
[----:B------:R-:W-:Y:S02]  /*8120*/  IMAD.MOV.U32 R22, RZ, RZ, -0x1 ;  /* 0xffffffffff167424 */ /* 0x000fe400078e00ff */
[----:B------:R0:W-:Y:S01]  /*8130*/  SYNCS.ARRIVE.TRANS64.A1T0 RZ, [R0+UR46], RZ ;  /* 0x000000ff00ff79a7 */ /* 0x0001e2000810002e */
[----:B-----5:R-:W-:Y:S02]  /*8140*/  IMAD.MOV.U32 R18, RZ, RZ, -0x1 ;  /* 0xffffffffff127424 */ /* 0x020fe400078e00ff */
[----:B------:R-:W-:Y:S01]  /*8150*/  IMAD.MOV.U32 R19, RZ, RZ, -0x1 ;  /* 0xffffffffff137424 */ /* 0x000fe200078e00ff */
[----:B0-----:R-:W-:-:S02]  /*8160*/  PRMT R0, RZ, 0x7610, R0 ;  /* 0x00007610ff007816 */ /* 0x001fc40000000000 */
[----:B--2---:R-:W-:-:S05]  /*8170*/  LEA R16, P0, R4, R16, 0x1 ;  /* 0x0000001004107211 */ /* 0x004fca00078008ff */
[----:B------:R-:W-:Y:S01]  /*8180*/  IMAD.X R17, R132, 0x1, R17, P0 ;  /* 0x0000000184117824 */ /* 0x000fe200000e0611 */
[----:B------:R-:W-:-:S04]  /*8190*/  ISETP.GE.U32.AND P0, PT, R16, UR4, PT ;  /* 0x0000000410007c0c */ /* 0x000fc8000bf06070 */
[----:B------:R-:W-:-:S13]  /*81a0*/  ISETP.GE.U32.AND.EX P0, PT, R17, UR5, PT, P0 ;  /* 0x0000000511007c0c */ /* 0x000fda000bf06100 */
[----:B------:R-:W-:Y:S05]  /*81b0*/  @P0 BRA `(.L_x_230) ;  /* 0x0000000400500947 */ /* 0x000fea0003800000 */
[----:B------:R-:W0:Y:S01]  /*81c0*/  LDC.64 R10, c[0x0][0x628] ;  /* 0x00018a00ff0a7b82 */ /* 0x000e220000000a00 */
[----:B------:R-:W2:Y:S01]  /*81d0*/  S2R R18, SR_CTAID.X ;  /* 0x0000000000127919 */ /* 0x000ea20000002500 */
[----:B-1-34-:R-:W-:Y:S02]  /*81e0*/  IMAD.MOV.U32 R8, RZ, RZ, R16 ;  /* 0x000000ffff087224 */ /* 0x01afe400078e0010 */
[----:B------:R-:W-:Y:S01]  /*81f0*/  IMAD.MOV.U32 R9, RZ, RZ, R17 ;  /* 0x000000ffff097224 */ /* 0x000fe200078e0011 */
[----:B------:R-:W1:Y:S03]  /*8200*/  S2R R20, SR_CTAID.Y ;  /* 0x0000000000147919 */ /* 0x000e660000002600 */
[----:B------:R-:W3:Y:S08]  /*8210*/  LDC R0, c[0x0][0x630] ;  /* 0x00018c00ff007b82 */ /* 0x000ef00000000800 */
[----:B------:R-:W4:Y:S01]  /*8220*/  LDC.64 R14, c[0x0][0x620] ;  /* 0x00018800ff0e7b82 */ /* 0x000f220000000a00 */
[----:B0-----:R-:W-:-:S04]  /*8230*/  ISETP.NE.U32.AND P0, PT, R10, RZ, PT ;  /* 0x000000ff0a00720c */ /* 0x001fc80003f05070 */
[----:B------:R-:W-:-:S13]  /*8240*/  ISETP.NE.AND.EX P0, PT, R11, RZ, PT, P0 ;  /* 0x000000ff0b00720c */ /* 0x000fda0003f05300 */
[----:B-1234-:R-:W-:Y:S05]  /*8250*/  @!P0 BRA `(.L_x_231) ;  /* 0x0000000000288947 */ /* 0x01efea0003800000 */
[----:B------:R-:W0:Y:S02]  /*8260*/  LDC R3, c[0x0][0x634] ;  /* 0x00018d00ff037b82 */ /* 0x000e240000000800 */
        /* <DEDUP_REMOVED lines=9> */
.L_x_231:
[----:B------:R-:W0:Y:S01]  /*8300*/  LDC.64 R24, c[0x0][0x640] ;  /* 0x00019000ff187b82 */ /* 0x000e220000000a00 */
[-CC-:B------:R-:W-:Y:S01]  /*8310*/  SHF.R.U64 R19, R8, R0.reuse, R9.reuse ;  /* 0x0000000008137219 */ /* 0x180fe20000001209 */
[----:B------:R-:W-:Y:S01]  /*8320*/  ULDC UR4, c[0x0][0x150] ;  /* 0x0000540000047ab9 */ /* 0x000fe20000000800 */
[----:B------:R-:W-:Y:S02]  /*8330*/  SHF.R.U32.HI R0, RZ, R0, R9 ;  /* 0x00000000ff007219 */ /* 0x000fe40000011609 */
[----:B------:R-:W-:Y:S02]  /*8340*/  IADD3 R3, P0, RZ, -R19, RZ ;  /* 0x80000013ff037210 */ /* 0x000fe40007f1e0ff */
[----:B------:R-:W-:Y:S01]  /*8350*/  I2FP.F32.U32 R7, R18 ;  /* 0x0000001200077245 */ /* 0x000fe20000201000 */
[----:B------:R-:W1:Y:S02]  /*8360*/  LDC R6, c[0x0][0x618] ;  /* 0x00018600ff067b82 */ /* 0x000e640000000800 */
[----:B------:R-:W-:-:S02]  /*8370*/  IMAD.X R5, RZ, RZ, ~R0, P0 ;  /* 0x000000ffff057224 */ /* 0x000fc400000e0e00 */
[----:B------:R-:W-:Y:S01]  /*8380*/  FMUL R7, R7, UR4 ;  /* 0x0000000407077c20 */ /* 0x000fe20008400000 */
[----:B------:R-:W-:Y:S01]  /*8390*/  ULDC UR4, c[0x0][0x154] ;  /* 0x0000550000047ab9 */ /* 0x000fe20000000800 */
[-C--:B------:R-:W-:Y:S02]  /*83a0*/  IMAD R0, R5, R14.reuse, RZ ;  /* 0x0000000e05007224 */ /* 0x080fe400078e02ff */
[----:B------:R-:W2:Y:S01]  /*83b0*/  LDC R8, c[0x0][0x608] ;  /* 0x00018200ff087b82 */ /* 0x000ea20000000800 */
[C---:B------:R-:W-:Y:S01]  /*83c0*/  IMAD.WIDE.U32 R4, R3.reuse, R14, R16 ;  /* 0x0000000e03047225 */ /* 0x040fe200078e0010 */
[----:B------:R-:W3:Y:S03]  /*83d0*/  F2I.U32.TRUNC.NTZ R7, R7 ;  /* 0x0000000700077305 */ /* 0x000ee6000020f000 */
[----:B------:R-:W-:Y:S01]  /*83e0*/  IMAD R3, R3, R15, R0 ;  /* 0x0000000f03037224 */ /* 0x000fe200078e0200 */
[----:B------:R-:W-:-:S02]  /*83f0*/  I2FP.F32.U32 R0, R20 ;  /* 0x0000001400007245 */ /* 0x000fc40000201000 */
[----:B------:R-:W4:Y:S01]  /*8400*/  LDC R22, c[0x0][0x658] ;  /* 0x00019600ff167b82 */ /* 0x000f220000000800 */
[----:B------:R-:W-:Y:S01]  /*8410*/  IMAD.IADD R3, R5, 0x1, R3 ;  /* 0x0000000105037824 */ /* 0x000fe200078e0203 */
[----:B0-----:R-:W-:Y:S01]  /*8420*/  ISETP.NE.U32.AND P0, PT, R24, RZ, PT ;  /* 0x000000ff1800720c */ /* 0x001fe20003f05070 */
[----:B------:R-:W-:-:S03]  /*8430*/  FMUL R0, R0, UR4 ;  /* 0x0000000400007c20 */ /* 0x000fc60008400000 */
[----:B------:R-:W-:Y:S01]  /*8440*/  ISETP.NE.AND.EX P0, PT, R25, RZ, PT, P0 ;  /* 0x000000ff1900720c */ /* 0x000fe20003f05300 */
[----:B------:R0:W0:Y:S01]  /*8450*/  F2I.U32.TRUNC.NTZ R14, R0 ;  /* 0x00000000000e7305 */ /* 0x000022000020f000 */
[----:B------:R-:W5:Y:S01]  /*8460*/  LDC R9, c[0x0][0x144] ;  /* 0x00005100ff097b82 */ /* 0x000f620000000800 */
[-C--:B-1----:R-:W-:Y:S01]  /*8470*/  SHF.R.U64 R10, R4, R6.reuse, R3 ;  /* 0x00000006040a7219 */ /* 0x082fe20000001203 */
[----:B---3--:R-:W-:Y:S01]  /*8480*/  IMAD.MOV R7, RZ, RZ, -R7 ;  /* 0x000000ffff077224 */ /* 0x008fe200078e0a07 */
[----:B------:R-:W-:-:S05]  /*8490*/  SHF.R.U32.HI R3, RZ, R6, R3 ;  /* 0x00000006ff037219 */ /* 0x000fca0000011603 */
[----:B------:R-:W1:Y:S01]  /*84a0*/  LDC R15, c[0x0][0x148] ;  /* 0x00005200ff0f7b82 */ /* 0x000e620000000800 */
[-CC-:B--2---:R-:W-:Y:S02]  /*84b0*/  SHF.R.U64 R12, R10, R8.reuse, R3.reuse ;  /* 0x000000080a0c7219 */ /* 0x184fe40000001203 */
[----:B------:R-:W-:-:S05]  /*84c0*/  SHF.R.U32.HI R3, RZ, R8, R3 ;  /* 0x00000008ff037219 */ /* 0x000fca0000011603 */
[----:B------:R-:W2:Y:S01]  /*84d0*/  LDC R21, c[0x0][0x600] ;  /* 0x00018000ff157b82 */ /* 0x000ea20000000800 */
[-CC-:B----4-:R-:W-:Y:S02]  /*84e0*/  SHF.R.U64 R13, R12, R22.reuse, R3.reuse ;  /* 0x000000160c0d7219 */ /* 0x190fe40000001203 */
[----:B------:R-:W-:-:S03]  /*84f0*/  SHF.R.U32.HI R5, RZ, R22, R3 ;  /* 0x00000016ff057219 */ /* 0x000fc60000011603 */
[----:B------:R-:W-:Y:S02]  /*8500*/  IMAD.MOV.U32 R4, RZ, RZ, R13 ;  /* 0x000000ffff047224 */ /* 0x000fe400078e000d */
[----:B------:R-:W3:Y:S01]  /*8510*/  LDC R26, c[0x0][0x648] ;  /* 0x00019200ff1a7b82 */ /* 0x000ee20000000800 */
[----:B-----5:R-:W-:-:S07]  /*8520*/  IMAD R22, R9, R7, R18 ;  /* 0x0000000709167224 */ /* 0x020fce00078e0212 */
[----:B------:R-:W4:Y:S08]  /*8530*/  LDC R27, c[0x0][0x638] ;  /* 0x00018e00ff1b7b82 */ /* 0x000f300000000800 */
[----:B------:R-:W0:Y:S01]  /*8540*/  LDC R28, c[0x0][0x610] ;  /* 0x00018400ff1c7b82 */ /* 0x000e220000000800 */
[----:B-1----:R-:W-:Y:S05]  /*8550*/  @!P0 BRA `(.L_x_232) ;  /* 0x0000000000288947 */ /* 0x002fea0003800000 */
        /* <DEDUP_REMOVED lines=10> */
.L_x_232:
[----:B------:R-:W-:Y:S01]  /*8600*/  ISETP.NE.AND P0, PT, R2, 0x1, PT ;  /* 0x000000010200780c */ /* 0x000fe20003f05270 */
[----:B0-----:R-:W-:Y:S01]  /*8610*/  IMAD.MOV R14, RZ, RZ, -R14 ;  /* 0x000000ffff0e7224 */ /* 0x001fe200078e0a0e */
[----:B---3--:R-:W-:Y:S01]  /*8620*/  SHF.R.U64 R0, R4, R26, R5 ;  /* 0x0000001a04007219 */ /* 0x008fe20000001205 */
[----:B--2---:R-:W-:Y:S01]  /*8630*/  VIADD R5, R21, 0xffffffff ;  /* 0xffffffff15057836 */ /* 0x004fe20000000000 */
[----:B------:R-:W-:-:S03]  /*8640*/  LOP3.LUT R3, R12, R133, RZ, 0xc0, !PT ;  /* 0x000000850c037212 */ /* 0x000fc600078ec0ff */
[----:B------:R-:W-:Y:S01]  /*8650*/  IMAD.MOV R4, RZ, RZ, -R0 ;  /* 0x000000ffff047224 */ /* 0x000fe200078e0a00 */
[----:B------:R-:W-:Y:S01]  /*8660*/  LOP3.LUT R5, R10, R5, RZ, 0xc0, !PT ;  /* 0x000000050a057212 */ /* 0x000fe200078ec0ff */
[----:B------:R-:W-:Y:S02]  /*8670*/  IMAD R3, R128, R0, R3 ;  /* 0x0000000080037224 */ /* 0x000fe400078e0203 */
[----:B----4-:R-:W-:Y:S02]  /*8680*/  IMAD R0, R4, R27, R13 ;  /* 0x0000001b04007224 */ /* 0x010fe400078e020d */
[----:B------:R-:W-:Y:S02]  /*8690*/  @P0 IMAD R22, R15, R14, R20 ;  /* 0x0000000e0f160224 */ /* 0x000fe400078e0214 */
[----:B------:R-:W-:Y:S02]  /*86a0*/  IMAD.MOV.U32 R4, RZ, RZ, 0x1 ;  /* 0x00000001ff047424 */ /* 0x000fe400078e00ff */
[----:B------:R-:W-:-:S02]  /*86b0*/  IMAD R22, R3, R28, R22 ;  /* 0x0000001c03167224 */ /* 0x000fc400078e0216 */
[----:B------:R-:W-:Y:S01]  /*86c0*/  IMAD R3, R0, R21, R5 ;  /* 0x0000001500037224 */ /* 0x000fe200078e0205 */
[----:B------:R-:W-:-:S04]  /*86d0*/  PRMT R0, R4, 0x7610, R0 ;  /* 0x0000761004007816 */ /* 0x000fc80000000000 */
[----:B------:R-:W-:Y:S02]  /*86e0*/  SEL R18, R3, R22, !P0 ;  /* 0x0000001603127207 */ /* 0x000fe40004000000 */
[----:B------:R-:W-:-:S07]  /*86f0*/  SEL R22, R22, R3, !P0 ;  /* 0x0000000316167207 */ /* 0x000fce0004000000 */
.L_x_230:
[----:B------:R-:W-:Y:S02]  /*8700*/  LOP3.LUT P0, RZ, R0, 0xff, RZ, 0xc0, !PT ;  /* 0x000000ff00ff7812 */ /* 0x000fe4000780c0ff */
[----:B------:R-:W-:-:S11]  /*8710*/  LOP3.LUT R136, R136, 0x1, RZ, 0x3c, !PT ;  /* 0x0000000188887812 */ /* 0x000fd600078e3cff */
[----:B------:R-:W-:Y:S05]  /*8720*/  @P0 BRA `(.L_x_233) ;  /* 0xffffff9000680947 */ /* 0x000fea000383ffff */
[----:B------:R-:W-:Y:S05]  /*8730*/  EXIT ;  /* 0x000000000000794d */ /* 0x000fea0003800000 */
.L_x_18:
[----:B------:R-:W-:-:S08]  /*8740*/  ISETP.NE.AND P0, PT, R14, RZ, PT ;  /* 0x000000ff0e00720c */ /* 0x000fd00003f05270 */
[----:B0-----:R-:W0:-:S00]  /*8750*/  USETMAXREG.DEALLOC.CTAPOOL 0x28 ;  /* 0x00000028000079c8 */ /* 0x001e0000080e0500 */
[----:B------:R-:W-:Y:S05]  /*8760*/  @P0 EXIT ;  /* 0x000000000000094d */ /* 0x000fea0003800000 */
[----:B0-----:R-:W-:Y:S01]  /*8770*/  LOP3.LUT P0, RZ, R8, 0xff, RZ, 0xc0, !PT ;  /* 0x000000ff08ff7812 */ /* 0x001fe2000780c0ff */
[----:B------:R-:W-:Y:S02]  /*8780*/  IMAD.MOV.U32 R3, RZ, RZ, 0x1 ;  /* 0x00000001ff037424 */ /* 0x000fe400078e00ff */
[----:B------:R-:W-:-:S10]  /*8790*/  IMAD.MOV.U32 R8, RZ, RZ, RZ ;  /* 0x000000ffff087224 */ /* 0x000fd400078e00ff */
[----:B------:R-:W-:Y:S05]  /*87a0*/  @!P0 BRA `(.L_x_234) ;  /* 0x0000000c00288947 */ /* 0x000fea0003800000 */
[----:B------:R-:W0:Y:S01]  /*87b0*/  S2R R11, SR_CgaCtaId ;  /* 0x00000000000b7919 */ /* 0x000e220000008800 */
[----:B------:R-:W-:Y:S01]  /*87c0*/  LOP3.LUT P0, RZ, R5, 0x1f, RZ, 0xc0, !PT ;  /* 0x0000001f05ff7812 */ /* 0x000fe2000780c0ff */
[----:B------:R-:W-:Y:S01]  /*87d0*/  ULDC UR5, c[0x0][0x658] ;  /* 0x0001960000057ab9 */ /* 0x000fe20000000800 */
[----:B------:R-:W-:Y:S01]  /*87e0*/  UMOV UR6, 0xffffffff ;  /* 0xffffffff00067882 */ /* 0x000fe20000000000 */
[----:B------:R-:W-:Y:S01]  /*87f0*/  BSSY B0, `(.L_x_234) ;  /* 0x00000c5000007945 */ /* 0x000fe20003800000 */
[----:B------:R-:W-:Y:S01]  /*8800*/  USHF.L.U32 UR6, UR6, UR5, URZ ;  /* 0x0000000506067299 */ /* 0x000fe2000800063f */
[C---:B------:R-:W-:Y:S01]  /*8810*/  ISETP.NE.AND P2, PT, R4.reuse, RZ, PT ;  /* 0x000000ff0400720c */ /* 0x040fe20003f45270 */
[----:B------:R-:W-:Y:S01]  /*8820*/  IMAD.MOV.U32 R10, RZ, RZ, 0x1 ;  /* 0x00000001ff0a7424 */ /* 0x000fe200078e00ff */
[----:B------:R-:W-:Y:S01]  /*8830*/  ISETP.NE.OR P0, PT, R4, RZ, !P0 ;  /* 0x000000ff0400720c */ /* 0x000fe20004705670 */
[----:B------:R-:W-:Y:S01]  /*8840*/  IMAD.MOV.U32 R3, RZ, RZ, 0x1 ;  /* 0x00000001ff037424 */ /* 0x000fe200078e00ff */
[----:B------:R-:W-:Y:S01]  /*8850*/  LOP3.LUT R9, R23, 0x2, RZ, 0xfc, !PT ;  /* 0x0000000217097812 */ /* 0x000fe200078efcff */
[----:B------:R-:W-:Y:S01]  /*8860*/  IMAD.MOV.U32 R8, RZ, RZ, RZ ;  /* 0x000000ffff087224 */ /* 0x000fe200078e00ff */
[----:B------:R-:W-:Y:S01]  /*8870*/  ULDC UR4, c[0x0][0x600] ;  /* 0x0001800000047ab9 */ /* 0x000fe20000000800 */
[----:B------:R-:W-:Y:S01]  /*8880*/  UMOV UR7, 0x1 ;  /* 0x0000000100077882 */ /* 0x000fe20000000000 */
[----:B------:R-:W-:-:S02]  /*8890*/  UIADD3 UR19, UR40, 0x1, URZ ;  /* 0x0000000128137890 */ /* 0x000fc4000fffe03f */
[----:B------:R-:W-:Y:S02]  /*88a0*/  UIADD3 UR15, UR4, -0x1, URZ ;  /* 0xffffffff040f7890 */ /* 0x000fe4000fffe03f */
[----:B------:R-:W-:Y:S02]  /*88b0*/  USHF.L.U32 UR17, UR7, UR5, URZ ;  /* 0x0000000507117299 */ /* 0x000fe4000800063f */
[----:B------:R-:W-:Y:S01]  /*88c0*/  ULOP3.LUT UR16, URZ, UR6, URZ, 0x33, !UPT ;  /* 0x000000063f107292 */ /* 0x000fe2000f8e333f */
[----:B------:R-:W-:Y:S01]  /*88d0*/  ULDC.64 UR20, c[0x0][0x198] ;  /* 0x0000660000147ab9 */ /* 0x000fe20000000a00 */
[----:B0-----:R-:W-:-:S10]  /*88e0*/  LOP3.LUT R11, R11, 0x1, RZ, 0xc0, !PT ;  /* 0x000000010b0b7812 */ /* 0x001fd400078ec0ff */
.L_x_246:
[----:B------:R-:W-:-:S03]  /*88f0*/  UMOV UR4, 0xffffffff ;  /* 0xffffffff00047882 */ /* 0x000fc60000000000 */
[----:B------:R-:W-:Y:S05]  /*8900*/  BRA.DIV UR4, `(.L_x_235) ;  /* 0x0000001604547947 */ /* 0x000fea000b800000 */
[----:B------:R-:W-:-:S13]  /*8910*/  ELECT P6, URZ, PT ;  /* 0x00000000003f782f */ /* 0x000fda00038c0000 */
.L_x_269:
[----:B------:R-:W0:Y:S01]  /*8920*/  LDC R4, c[0x0][0x28c] ;  /* 0x0000a300ff047b82 */ /* 0x000e220000000800 */
[----:B------:R-:W-:Y:S01]  /*8930*/  BSSY B1, `(.L_x_236) ;  /* 0x000003b000017945 */ /* 0x000fe20003800000 */
[----:B0-----:R-:W-:-:S13]  /*8940*/  ISETP.LT.OR P6, PT, R4, 0x1, !P6 ;  /* 0x000000010400780c */ /* 0x001fda00077c1670 */
[----:B------:R-:W-:Y:S05]  /*8950*/  @P6 BRA `(.L_x_237) ;  /* 0x0000000000e06947 */ /* 0x000fea0003800000 */
[----:B------:R-:W-:Y:S02]  /*8960*/  IMAD R18, R18, 0x2, R11 ;  /* 0x0000000212127824 */ /* 0x000fe400078e020b */
[----:B------:R-:W-:Y:S02]  /*8970*/  IMAD.SHL.U32 R22, R22, 0x40, RZ ;  /* 0x0000004016167824 */ /* 0x000fe400078e00ff */
[----:B------:R-:W-:Y:S02]  /*8980*/  IMAD.MOV.U32 R14, RZ, RZ, RZ ;  /* 0x000000ffff0e7224 */ /* 0x000fe400078e00ff */
[----:B------:R-:W-:Y:S02]  /*8990*/  IMAD.U32 R15, RZ, RZ, UR19 ;  /* 0x00000013ff0f7e24 */ /* 0x000fe4000f8e00ff */
[----:B------:R-:W-:Y:S02]  /*89a0*/  IMAD.MOV.U32 R4, RZ, RZ, R3 ;  /* 0x000000ffff047224 */ /* 0x000fe400078e0003 */
[----:B------:R-:W-:-:S02]  /*89b0*/  IMAD.MOV.U32 R6, RZ, RZ, R8 ;  /* 0x000000ffff067224 */ /* 0x000fc400078e0008 */
[----:B------:R-:W-:-:S07]  /*89c0*/  IMAD R18, R18, 0x60, RZ ;  /* 0x0000006012127824 */ /* 0x000fce00078e02ff */
.L_x_241:
[----:B------:R-:W0:Y:S01]  /*89d0*/  S2R R12, SR_CgaCtaId ;  /* 0x00000000000c7919 */ /* 0x000e220000008800 */
[----:B------:R-:W-:Y:S01]  /*89e0*/  MOV R5, 0x400 ;  /* 0x0000040000057802 */ /* 0x000fe20000000f00 */
[----:B------:R-:W1:Y:S03]  /*89f0*/  @!P2 LDC R7, c[0x0][0x500] ;  /* 0x00014000ff07ab82 */ /* 0x000e660000000800 */
[----:B0-----:R-:W-:Y:S02]  /*8a00*/  LEA R13, R12, R5, 0x18 ;  /* 0x000000050c0d7211 */ /* 0x001fe400078ec0ff */
[----:B------:R-:W-:-:S03]  /*8a10*/  SHF.L.U32 R5, R4, 0x1f, RZ ;  /* 0x0000001f04057819 */ /* 0x000fc600000006ff */
[----:B------:R-:W-:-:S04]  /*8a20*/  IMAD R12, R6, 0x8, R13 ;  /* 0x00000008060c7824 */ /* 0x000fc800078e020d */
[----:B------:R-:W0:Y:S02]  /*8a30*/  SYNCS.PHASECHK.TRANS64.TRYWAIT P1, [R12+URZ+0x70], R5 ;  /* 0x000070050c0075a7 */ /* 0x000e24000802017f */
[----:B01----:R-:W-:Y:S05]  /*8a40*/  @!P1 BRA `(.L_x_238) ;  /* 0x0000001400249947 */ /* 0x003fea0003800000 */
.L_x_270:
[----:B0-----:R-:W-:Y:S01]  /*8a50*/  PRMT R5, R9, 0x9910, RZ ;  /* 0x0000991009057816 */ /* 0x001fe200000000ff */
[----:B------:R0:W-:Y:S03]  /*8a60*/  @!P2 SYNCS.ARRIVE.TRANS64 RZ, [R12+URZ], R7 ;  /* 0x000000070cffa9a7 */ /* 0x0001e6000800003f */
[----:B------:R-:W-:-:S13]  /*8a70*/  ISETP.NE.AND P1, PT, R5, 0x2, PT ;  /* 0x000000020500780c */ /* 0x000fda0003f25270 */
[----:B0-----:R-:W-:Y:S05]  /*8a80*/  @P1 BRA `(.L_x_239) ;  /* 0x0000000000041947 */ /* 0x001fea0003800000 */
[----:B------:R-:W-:Y:S01]  /*8a90*/  BPT.TRAP 0x1 ;  /* 0x000000040000795c */ /* 0x000fe20000300000 */
.L_x_239:
[----:B------:R-:W-:Y:S05]  /*8aa0*/  @P0 BRA `(.L_x_240) ;  /* 0x0000000000040947 */ /* 0x000fea0003800000 */
[----:B------:R-:W-:Y:S01]  /*8ab0*/  BPT.TRAP 0x1 ;  /* 0x000000040000795c */ /* 0x000fe20000300000 */
.L_x_240:
[----:B------:R-:W-:Y:S01]  /*8ac0*/  IMAD R5, R6, 0x2, R11 ;  /* 0x0000000206057824 */ /* 0x000fe200078e020b */
[----:B------:R-:W-:Y:S01]  /*8ad0*/  R2UR UR9, R12 ;  /* 0x000000000c0972ca */ /* 0x000fe200000e0000 */
[--C-:B------:R-:W-:Y:S01]  /*8ae0*/  IMAD R7, R6, 0x1000, R13.reuse ;  /* 0x0000100006077824 */ /* 0x100fe200078e020d */
[----:B------:R-:W-:Y:S01]  /*8af0*/  UIADD3 UR4, UP0, UR20, 0xf0, URZ ;  /* 0x000000f014047890 */ /* 0x000fe2000ff1e03f */
[----:B------:R-:W-:Y:S01]  /*8b00*/  IMAD R5, R5, 0xc00, RZ ;  /* 0x00000c0005057824 */ /* 0x000fe200078e02ff */
[----:B------:R-:W-:Y:S01]  /*8b10*/  R2UR UR11, R22 ;  /* 0x00000000160b72ca */ /* 0x000fe200000e0000 */
[----:B------:R-:W-:Y:S01]  /*8b20*/  VIADD R15, R15, 0xffffffff ;  /* 0xffffffff0f0f7836 */ /* 0x000fe20000000000 */
[----:B------:R-:W-:Y:S01]  /*8b30*/  R2UR UR5, R7 ;  /* 0x00000000070572ca */ /* 0x000fe200000e0000 */
[----:B------:R-:W-:Y:S01]  /*8b40*/  IMAD R5, R5, 0x2, R13 ;  /* 0x0000000205057824 */ /* 0x000fe200078e020d */
[----:B------:R-:W-:Y:S01]  /*8b50*/  R2UR UR10, R14 ;  /* 0x000000000e0a72ca */ /* 0x000fe200000e0000 */
[----:B------:R-:W-:Y:S01]  /*8b60*/  UIADD3 UR22, UP1, UR20, 0x1f0, URZ ;  /* 0x000001f014167890 */ /* 0x000fe2000ff3e03f */
[----:B------:R-:W-:Y:S01]  /*8b70*/  R2UR UR12, R19 ;  /* 0x00000000130c72ca */ /* 0x000fe200000e0000 */
[----:B------:R-:W-:Y:S01]  /*8b80*/  VIADD R6, R6, 0x1 ;  /* 0x0000000106067836 */ /* 0x000fe20000000000 */
[----:B------:R-:W-:Y:S01]  /*8b90*/  R2UR UR8, R5 ;  /* 0x00000000050872ca */ /* 0x000fe200000e0000 */
[----:B------:R-:W-:Y:S01]  /*8ba0*/  UIADD3.X UR23, URZ, UR21, URZ, UP1, !UPT ;  /* 0x000000153f177290 */ /* 0x000fe20008ffe43f */
[----:B------:R-:W-:Y:S01]  /*8bb0*/  R2UR UR18, R18 ;  /* 0x00000000121272ca */ /* 0x000fe200000e0000 */
[----:B------:R-:W-:Y:S01]  /*8bc0*/  UMOV UR6, 0x0 ;  /* 0x0000000000067882 */ /* 0x000fe20000000000 */
[----:B------:R-:W-:Y:S01]  /*8bd0*/  ISETP.GT.AND P3, PT, R15, 0x1, PT ;  /* 0x000000010f00780c */ /* 0x000fe20003f64270 */
[----:B------:R-:W-:Y:S01]  /*8be0*/  UMOV UR7, 0x10000000 ;  /* 0x1000000000077882 */ /* 0x000fe20000000000 */
[----:B------:R-:W-:Y:S01]  /*8bf0*/  ISETP.NE.AND P1, PT, R6, 0xe, PT ;  /* 0x0000000e0600780c */ /* 0x000fe20003f25270 */
[----:B------:R-:W-:Y:S01]  /*8c00*/  UIADD3 UR13, UR5, 0x200, URZ ;  /* 0x00000200050d7890 */ /* 0x000fe2000fffe03f */
[----:B------:R-:W-:Y:S01]  /*8c10*/  VIADD R14, R14, 0x20 ;  /* 0x000000200e0e7836 */ /* 0x000fe20000000000 */
[----:B------:R-:W-:Y:S01]  /*8c20*/  UIADD3.X UR5, URZ, UR21, URZ, UP0, !UPT ;  /* 0x000000153f057290 */ /* 0x000fe200087fe43f */
[----:B------:R-:W-:Y:S01]  /*8c30*/  SEL R5, RZ, 0x1, P1 ;  /* 0x00000001ff057807 */ /* 0x000fe20000800000 */
[----:B------:R-:W-:Y:S01]  /*8c40*/  UMOV UR24, 0x30000 ;  /* 0x0003000000187882 */ /* 0x000fe20000000000 */
[----:B------:R-:W-:Y:S01]  /*8c50*/  SEL R6, R6, RZ, P1 ;  /* 0x000000ff06067207 */ /* 0x000fe20000800000 */
[----:B------:R-:W-:Y:S01]  /*8c60*/  UIADD3 UR14, UR8, 0xe200, URZ ;  /* 0x0000e200080e7890 */ /* 0x000fe2000fffe03f */
[----:B------:R-:W-:-:S02]  /*8c70*/  LOP3.LUT R4, R4, R5, RZ, 0x3c, !PT ;  /* 0x0000000504047212 */ /* 0x000fc400078e3cff */
[----:B------:R-:W-:Y:S02]  /*8c80*/  UMOV UR8, UR13 ;  /* 0x0000000d00087c82 */ /* 0x000fe40008000000 */
[----:B------:R0:W-:Y:S02]  /*8c90*/  UTMALDG.3D [UR8], [UR4], desc[UR6] ;  /* 0x00000608040075b4 */ /* 0x0001e40008011000 */
[----:B0-----:R-:W-:Y:S01]  /*8ca0*/  UMOV UR8, UR14 ;  /* 0x0000000e00087c82 */ /* 0x001fe20008000000 */
[----:B------:R-:W-:Y:S02]  /*8cb0*/  UMOV UR11, UR18 ;  /* 0x00000012000b7c82 */ /* 0x000fe40008000000 */
[----:B------:R0:W-:Y:S02]  /*8cc0*/  UTMALDG.3D.MULTICAST [UR8], [UR22], UR24, desc[UR6] ;  /* 0x00000608160073b4 */ /* 0x0001e40008011818 */
[----:B0-----:R-:W-:Y:S05]  /*8cd0*/  @P3 BRA `(.L_x_241) ;  /* 0xfffffffc003c3947 */ /* 0x001fea000383ffff */
.L_x_237:
[----:B------:R-:W-:Y:S05]  /*8ce0*/  BSYNC B1 ;  /* 0x0000000000017941 */ /* 0x000fea0003800000 */
.L_x_236:
[----:B------:R-:W2:Y:S01]  /*8cf0*/  LDL.64 R12, [R1] ;  /* 0x00000000010c7983 */ /* 0x000ea20000100a00 */
[----:B------:R-:W-:Y:S01]  /*8d00*/  LOP3.LUT P4, RZ, R10, 0xff, RZ, 0xc0, !PT ;  /* 0x000000ff0aff7812 */ /* 0x000fe2000788c0ff */
[----:B------:R-:W-:Y:S01]  /*8d10*/  VIADD R7, R8, UR40 ;  /* 0x0000002808077c36 */ /* 0x000fe20008000000 */
[----:B------:R-:W-:Y:S01]  /*8d20*/  ULDC.64 UR4, c[0x0][0x650] ;  /* 0x0001940000047ab9 */ /* 0x000fe20000000a00 */
[----:B------:R-:W-:Y:S01]  /*8d30*/  IMAD.U32 R8, RZ, RZ, UR40 ;  /* 0x00000028ff087e24 */ /* 0x000fe2000f8e00ff */
[----:B------:R-:W-:Y:S01]  /*8d40*/  UISETP.GE.U32.AND UP0, UPT, UR40, 0xe, UPT ;  /* 0x0000000e2800788c */ /* 0x000fe2000bf06070 */
[----:B------:R-:W-:Y:S01]  /*8d50*/  BSSY B1, `(.L_x_242) ;  /* 0x000006c000017945 */ /* 0x000fe20003800000 */
[----:B------:R-:W-:Y:S01]  /*8d60*/  ISETP.GT.U32.AND P1, PT, R7, 0xd, PT ;  /* 0x0000000d0700780c */ /* 0x000fe20003f24070 */
[----:B------:R-:W-:Y:S01]  /*8d70*/  IMAD.MOV.U32 R22, RZ, RZ, -0x1 ;  /* 0xffffffffff167424 */ /* 0x000fe200078e00ff */
[----:B------:R-:W-:Y:S01]  /*8d80*/  SHF.R.U32.HI R4, RZ, 0x1, R7 ;  /* 0x00000001ff047819 */ /* 0x000fe20000011607 */
[----:B------:R-:W-:Y:S01]  /*8d90*/  IMAD.MOV.U32 R18, RZ, RZ, -0x1 ;  /* 0xffffffffff127424 */ /* 0x000fe200078e00ff */
[----:B------:R-:W-:Y:S01]  /*8da0*/  ISETP.LT.U32.AND P1, PT, R8, 0xe, P1 ;  /* 0x0000000e0800780c */ /* 0x000fe20000f21070 */
[----:B------:R-:W-:Y:S01]  /*8db0*/  IMAD.MOV.U32 R19, RZ, RZ, -0x1 ;  /* 0xffffffffff137424 */ /* 0x000fe200078e00ff */
[----:B------:R-:W-:Y:S01]  /*8dc0*/  PLOP3.LUT P3, PT, PT, PT, UP0, 0x80, 0x0 ;  /* 0x000000000000781c */ /* 0x000fe20003f6f008 */
[----:B------:R-:W0:Y:S01]  /*8dd0*/  @P4 S2R R6, SR_CgaCtaId ;  /* 0x0000000000064919 */ /* 0x000e220000008800 */
[----:B------:R-:W-:-:S02]  /*8de0*/  @P4 MOV R5, 0x400 ;  /* 0x0000040000054802 */ /* 0x000fc40000000f00 */
[----:B------:R-:W-:Y:S02]  /*8df0*/  PRMT R10, RZ, 0x7610, R10 ;  /* 0x00007610ff0a7816 */ /* 0x000fe4000000000a */
[----:B0-----:R-:W-:Y:S01]  /*8e00*/  @P4 LEA R6, R6, R5, 0x18 ;  /* 0x0000000506064211 */ /* 0x001fe200078ec0ff */
[----:B------:R-:W-:Y:S01]  /*8e10*/  IMAD.WIDE.U32 R4, R4, -0x6db6db6d, RZ ;  /* 0x9249249304047825 */ /* 0x000fe200078e00ff */
[----:B------:R-:W-:Y:S02]  /*8e20*/  SEL R4, RZ, 0x1, !P1 ;  /* 0x00000001ff047807 */ /* 0x000fe40004800000 */
[----:B------:R0:W-:Y:S02]  /*8e30*/  @P4 SYNCS.ARRIVE.TRANS64.A1T0 RZ, [R6+URZ+0x118], RZ ;  /* 0x000118ff06ff49a7 */ /* 0x0001e4000810003f */
[----:B------:R-:W-:Y:S02]  /*8e40*/  LOP3.LUT R3, R3, R4, RZ, 0x3c, !PT ;  /* 0x0000000403037212 */ /* 0x000fe400078e3cff */
[----:B------:R-:W-:-:S02]  /*8e50*/  PRMT R4, RZ, 0x7610, R4 ;  /* 0x00007610ff047816 */ /* 0x000fc40000000004 */
[----:B0-----:R-:W-:-:S04]  /*8e60*/  SHF.R.U32.HI R6, RZ, 0x2, R5 ;  /* 0x00000002ff067819 */ /* 0x001fc80000011605 */
[----:B------:R-:W-:Y:S01]  /*8e70*/  @P3 LOP3.LUT R3, R3, 0x1, R6, 0x78, !PT ;  /* 0x0000000103033812 */ /* 0x000fe200078e7806 */
[----:B------:R-:W-:Y:S01]  /*8e80*/  IMAD R8, R6, -0xe, R7 ;  /* 0xfffffff206087824 */ /* 0x000fe200078e0207 */
[----:B--2---:R-:W-:-:S04]  /*8e90*/  IADD3 R16, P4, R16, R12, RZ ;  /* 0x0000000c10107210 */ /* 0x004fc80007f9e0ff */
[----:B------:R-:W-:Y:S01]  /*8ea0*/  ISETP.GE.U32.AND P1, PT, R16, UR4, PT ;  /* 0x0000000410007c0c */ /* 0x000fe2000bf26070 */
[----:B------:R-:W-:-:S05]  /*8eb0*/  IMAD.X R17, R17, 0x1, R0, P4 ;  /* 0x0000000111117824 */ /* 0x000fca00020e0600 */
[----:B------:R-:W-:-:S13]  /*8ec0*/  ISETP.GE.U32.AND.EX P1, PT, R17, UR5, PT, P1 ;  /* 0x0000000511007c0c */ /* 0x000fda000bf26110 */
[----:B------:R-:W-:Y:S05]  /*8ed0*/  @P1 BRA `(.L_x_243) ;  /* 0x00000004004c1947 */ /* 0x000fea0003800000 */
[----:B------:R-:W0:Y:S01]  /*8ee0*/  S2R R13, SR_CTAID.X ;  /* 0x00000000000d7919 */ /* 0x000e220000002500 */
[----:B------:R-:W-:Y:S01]  /*8ef0*/  ULDC.64 UR4, c[0x0][0x628] ;  /* 0x00018a0000047ab9 */ /* 0x000fe20000000a00 */
[----:B------:R-:W1:Y:S01]  /*8f00*/  LDC R14, c[0x0][0x144] ;  /* 0x00005100ff0e7b82 */ /* 0x000e620000000800 */
[----:B------:R-:W-:Y:S01]  /*8f10*/  ISETP.NE.U32.AND P1, PT, RZ, UR4, PT ;  /* 0x00000004ff007c0c */ /* 0x000fe2000bf25070 */
[----:B------:R-:W2:Y:S01]  /*8f20*/  S2R R12, SR_CTAID.Y ;  /* 0x00000000000c7919 */ /* 0x000ea20000002600 */
[----:B------:R-:W-:Y:S01]  /*8f30*/  ULDC UR7, c[0x0][0x630] ;  /* 0x00018c0000077ab9 */ /* 0x000fe20000000800 */
[----:B------:R-:W-:Y:S01]  /*8f40*/  ULDC UR8, c[0x0][0x150] ;  /* 0x0000540000087ab9 */ /* 0x000fe20000000800 */
[----:B------:R-:W-:Y:S01]  /*8f50*/  ISETP.NE.AND.EX P1, PT, RZ, UR5, PT, P1 ;  /* 0x00000005ff007c0c */ /* 0x000fe2000bf25310 */
[----:B------:R-:W-:Y:S02]  /*8f60*/  IMAD.MOV.U32 R4, RZ, RZ, R16 ;  /* 0x000000ffff047224 */ /* 0x000fe400078e0010 */
[----:B------:R-:W-:Y:S01]  /*8f70*/  IMAD.MOV.U32 R5, RZ, RZ, R17 ;  /* 0x000000ffff057224 */ /* 0x000fe200078e0011 */
[----:B0-----:R-:W-:-:S09]  /*8f80*/  I2FP.F32.U32 R18, R13 ;  /* 0x0000000d00127245 */ /* 0x001fd20000201000 */
[----:B------:R-:W-:Y:S05]  /*8f90*/  @!P1 BRA `(.L_x_244) ;  /* 0x0000000000289947 */ /* 0x000fea0003800000 */
[----:B------:R-:W-:Y:S02]  /*8fa0*/  ULDC UR6, c[0x0][0x634] ;  /* 0x00018d0000067ab9 */ /* 0x000fe40000000800 */
[----:B------:R-:W-:-:S05]  /*8fb0*/  IADD3 R5, P1, R16, UR6, RZ ;  /* 0x0000000610057c10 */ /* 0x000fca000ff3e0ff */
[----:B------:R-:W-:-:S04]  /*8fc0*/  IMAD.X R15, RZ, RZ, R17, P1 ;  /* 0x000000ffff0f7224 */ /* 0x000fc800008e0611 */
[----:B------:R-:W-:-:S04]  /*8fd0*/  IMAD.WIDE.U32 R6, R15, UR4, RZ ;  /* 0x000000040f067c25 */ /* 0x000fc8000f8e00ff */
[----:B------:R-:W-:-:S04]  /*8fe0*/  IMAD.WIDE.U32 R6, P1, R5, UR5, R6 ;  /* 0x0000000505067c25 */ /* 0x000fc8000f820006 */
[----:B------:R-:W-:-:S04]  /*8ff0*/  IMAD.WIDE.U32 R4, R5, UR4, RZ ;  /* 0x0000000405047c25 */ /* 0x000fc8000f8e00ff */
[----:B------:R-:W-:Y:S01]  /*9000*/  IMAD.MOV.U32 R4, RZ, RZ, R7 ;  /* 0x000000ffff047224 */ /* 0x000fe200078e0007 */
[----:B------:R-:W-:Y:S01]  /*9010*/  IADD3 RZ, P3, R5, R6, RZ ;  /* 0x0000000605ff7210 */ /* 0x000fe20007f7e0ff */
[----:B------:R-:W-:-:S04]  /*9020*/  IMAD.X R5, RZ, RZ, RZ, P1 ;  /* 0x000000ffff057224 */ /* 0x000fc800008e06ff */
[----:B------:R-:W-:-:S08]  /*9030*/  IMAD.WIDE.U32.X R4, R15, UR5, R4, P3 ;  /* 0x000000050f047c25 */ /* 0x000fd000098e0404 */
.L_x_244:
[----:B------:R-:W-:Y:S01]  /*9040*/  FMUL R18, R18, UR8 ;  /* 0x0000000812127c20 */ /* 0x000fe20008400000 */
[--C-:B------:R-:W-:Y:S01]  /*9050*/  SHF.R.U64 R19, R4, UR7, R5.reuse ;  /* 0x0000000704137c19 */ /* 0x100fe20008001205 */
[----:B------:R-:W-:Y:S01]  /*9060*/  ULDC.64 UR4, c[0x0][0x620] ;  /* 0x0001880000047ab9 */ /* 0x000fe20000000a00 */
[----:B------:R-:W-:Y:S01]  /*9070*/  SHF.R.U32.HI R4, RZ, UR7, R5 ;  /* 0x00000007ff047c19 */ /* 0x000fe20008011605 */
[----:B------:R-:W-:Y:S01]  /*9080*/  ULDC.64 UR6, c[0x0][0x640] ;  /* 0x0001900000067ab9 */ /* 0x000fe20000000a00 */
[----:B------:R-:W-:Y:S01]  /*9090*/  IADD3 R5, P1, RZ, -R19, RZ ;  /* 0x80000013ff057210 */ /* 0x000fe20007f3e0ff */
[----:B------:R-:W0:Y:S01]  /*90a0*/  F2I.U32.TRUNC.NTZ R18, R18 ;  /* 0x0000001200127305 */ /* 0x000e22000020f000 */
[----:B------:R-:W3:Y:S03]  /*90b0*/  LDC R15, c[0x0][0x148] ;  /* 0x00005200ff0f7b82 */ /* 0x000ee60000000800 */
[----:B------:R-:W-:Y:S01]  /*90c0*/  IMAD.X R4, RZ, RZ, ~R4, P1 ;  /* 0x000000ffff047224 */ /* 0x000fe200008e0e04 */
[----:B------:R-:W-:-:S03]  /*90d0*/  ISETP.NE.U32.AND P1, PT, RZ, UR6, PT ;  /* 0x00000006ff007c0c */ /* 0x000fc6000bf25070 */
[----:B------:R-:W-:Y:S01]  /*90e0*/  IMAD R4, R4, UR4, RZ ;  /* 0x0000000404047c24 */ /* 0x000fe2000f8e02ff */
[----:B------:R-:W-:-:S03]  /*90f0*/  ISETP.NE.AND.EX P1, PT, RZ, UR7, PT, P1 ;  /* 0x00000007ff007c0c */ /* 0x000fc6000bf25310 */
[C---:B------:R-:W-:Y:S01]  /*9100*/  IMAD R7, R5.reuse, UR5, R4 ;  /* 0x0000000505077c24 */ /* 0x040fe2000f8e0204 */
[----:B------:R-:W-:Y:S01]  /*9110*/  ULDC UR5, c[0x0][0x154] ;  /* 0x0000550000057ab9 */ /* 0x000fe20000000800 */
[----:B------:R-:W-:Y:S01]  /*9120*/  IMAD.WIDE.U32 R4, R5, UR4, R16 ;  /* 0x0000000405047c25 */ /* 0x000fe2000f8e0010 */
[----:B------:R-:W-:-:S03]  /*9130*/  ULDC UR4, c[0x0][0x618] ;  /* 0x0001860000047ab9 */ /* 0x000fc60000000800 */
[----:B0-----:R-:W-:Y:S02]  /*9140*/  IMAD.MOV R6, RZ, RZ, -R18 ;  /* 0x000000ffff067224 */ /* 0x001fe400078e0a12 */
[----:B------:R-:W-:Y:S02]  /*9150*/  IMAD.IADD R5, R5, 0x1, R7 ;  /* 0x0000000105057824 */ /* 0x000fe400078e0207 */
[----:B-1----:R-:W-:Y:S01]  /*9160*/  IMAD R13, R14, R6, R13 ;  /* 0x000000060e0d7224 */ /* 0x002fe200078e020d */
[----:B--2---:R-:W-:Y:S02]  /*9170*/  I2FP.F32.U32 R6, R12 ;  /* 0x0000000c00067245 */ /* 0x004fe40000201000 */
[--C-:B------:R-:W-:Y:S02]  /*9180*/  SHF.R.U64 R14, R4, UR4, R5.reuse ;  /* 0x00000004040e7c19 */ /* 0x100fe40008001205 */
[----:B------:R-:W-:Y:S01]  /*9190*/  SHF.R.U32.HI R5, RZ, UR4, R5 ;  /* 0x00000004ff057c19 */ /* 0x000fe20008011605 */
[----:B------:R-:W-:Y:S01]  /*91a0*/  FMUL R6, R6, UR5 ;  /* 0x0000000506067c20 */ /* 0x000fe20008400000 */
[----:B------:R-:W-:-:S02]  /*91b0*/  ULDC UR4, c[0x0][0x608] ;  /* 0x0001820000047ab9 */ /* 0x000fc40000000800 */
[--C-:B------:R-:W-:Y:S01]  /*91c0*/  SHF.R.U64 R20, R14, UR4, R5.reuse ;  /* 0x000000040e147c19 */ /* 0x100fe20008001205 */
[----:B------:R0:W1:Y:S01]  /*91d0*/  F2I.U32.TRUNC.NTZ R21, R6 ;  /* 0x0000000600157305 */ /* 0x000062000020f000 */
[----:B------:R-:W-:Y:S01]  /*91e0*/  SHF.R.U32.HI R5, RZ, UR4, R5 ;  /* 0x00000004ff057c19 */ /* 0x000fe20008011605 */
[----:B------:R-:W-:-:S03]  /*91f0*/  ULDC UR4, c[0x0][0x658] ;  /* 0x0001960000047ab9 */ /* 0x000fc60000000800 */
[--C-:B------:R-:W-:Y:S02]  /*9200*/  SHF.R.U64 R18, R20, UR4, R5.reuse ;  /* 0x0000000414127c19 */ /* 0x100fe40008001205 */
[----:B------:R-:W-:-:S03]  /*9210*/  SHF.R.U32.HI R25, RZ, UR4, R5 ;  /* 0x00000004ff197c19 */ /* 0x000fc60008011605 */
[----:B------:R-:W-:Y:S02]  /*9220*/  IMAD.MOV.U32 R4, RZ, RZ, R18 ;  /* 0x000000ffff047224 */ /* 0x000fe400078e0012 */
[----:B------:R-:W-:Y:S01]  /*9230*/  IMAD.MOV.U32 R5, RZ, RZ, R25 ;  /* 0x000000ffff057224 */ /* 0x000fe200078e0019 */
[----:B0-----:R-:W-:Y:S06]  /*9240*/  @!P1 BRA `(.L_x_245) ;  /* 0x0000000000289947 */ /* 0x001fec0003800000 */
        /* <DEDUP_REMOVED lines=10> */
.L_x_245:
[----:B------:R-:W-:Y:S01]  /*92f0*/  ISETP.NE.AND P1, PT, R2, 0x1, PT ;  /* 0x000000010200780c */ /* 0x000fe20003f25270 */
[----:B------:R-:W-:Y:S01]  /*9300*/  ULDC UR4, c[0x0][0x648] ;  /* 0x0001920000047ab9 */ /* 0x000fe20000000800 */
[----:B------:R-:W-:Y:S01]  /*9310*/  LOP3.LUT R20, R20, UR16, RZ, 0xc0, !PT ;  /* 0x0000001014147c12 */ /* 0x000fe2000f8ec0ff */
[----:B-1----:R-:W-:Y:S01]  /*9320*/  IMAD.MOV R21, RZ, RZ, -R21 ;  /* 0x000000ffff157224 */ /* 0x002fe200078e0a15 */
[----:B------:R-:W-:Y:S01]  /*9330*/  SHF.R.U64 R5, R4, UR4, R5 ;  /* 0x0000000404057c19 */ /* 0x000fe20008001205 */
[----:B------:R-:W-:Y:S01]  /*9340*/  ULDC UR4, c[0x0][0x638] ;  /* 0x00018e0000047ab9 */ /* 0x000fe20000000800 */
[----:B------:R-:W-:Y:S01]  /*9350*/  ULDC UR5, c[0x0][0x610] ;  /* 0x0001840000057ab9 */ /* 0x000fe20000000800 */
[----:B------:R-:W-:Y:S02]  /*9360*/  IMAD.MOV.U32 R4, RZ, RZ, 0x1 ;  /* 0x00000001ff047424 */ /* 0x000fe400078e00ff */
[----:B------:R-:W-:Y:S02]  /*9370*/  IMAD.MOV R7, RZ, RZ, -R5 ;  /* 0x000000ffff077224 */ /* 0x000fe400078e0a05 */
[----:B------:R-:W-:Y:S01]  /*9380*/  IMAD R20, R5, UR17, R20 ;  /* 0x0000001105147c24 */ /* 0x000fe2000f8e0214 */
[----:B------:R-:W-:Y:S01]  /*9390*/  LOP3.LUT R5, R14, UR15, RZ, 0xc0, !PT ;  /* 0x0000000f0e057c12 */ /* 0x000fe2000f8ec0ff */
[----:B---3--:R-:W-:-:S02]  /*93a0*/  @P1 IMAD R13, R15, R21, R12 ;  /* 0x000000150f0d1224 */ /* 0x008fc400078e020c */
[----:B------:R-:W-:Y:S01]  /*93b0*/  IMAD R18, R7, UR4, R18 ;  /* 0x0000000407127c24 */ /* 0x000fe2000f8e0212 */
[----:B------:R-:W-:Y:S01]  /*93c0*/  ULDC UR4, c[0x0][0x600] ;  /* 0x0001800000047ab9 */ /* 0x000fe20000000800 */
[----:B------:R-:W-:Y:S02]  /*93d0*/  IMAD R13, R20, UR5, R13 ;  /* 0x00000005140d7c24 */ /* 0x000fe4000f8e020d */
[----:B------:R-:W-:-:S05]  /*93e0*/  IMAD R22, R18, UR4, R5 ;  /* 0x0000000412167c24 */ /* 0x000fca000f8e0205 */
[----:B------:R-:W-:Y:S02]  /*93f0*/  SEL R18, R22, R13, !P1 ;  /* 0x0000000d16127207 */ /* 0x000fe40004800000 */
[----:B------:R-:W-:-:S07]  /*9400*/  SEL R22, R13, R22, !P1 ;  /* 0x000000160d167207 */ /* 0x000fce0004800000 */
.L_x_243:
[----:B------:R-:W-:Y:S05]  /*9410*/  BSYNC B1 ;  /* 0x0000000000017941 */ /* 0x000fea0003800000 */
.L_x_242:
[----:B------:R-:W-:-:S13]  /*9420*/  LOP3.LUT P1, RZ, R4, 0xff, RZ, 0xc0, !PT ;  /* 0x000000ff04ff7812 */ /* 0x000fda000782c0ff */
[----:B------:R-:W-:Y:S05]  /*9430*/  @P1 BRA `(.L_x_246) ;  /* 0xfffffff4002c1947 */ /* 0x000fea000383ffff */
[----:B------:R-:W-:Y:S05]  /*9440*/  BSYNC B0 ;  /* 0x0000000000007941 */ /* 0x000fea0003800000 */
.L_x_234:
[----:B------:R-:W-:-:S03]  /*9450*/  UMOV UR4, 0xffffffff ;  /* 0xffffffff00047882 */ /* 0x000fc60000000000 */
[----:B------:R-:W-:Y:S05]  /*9460*/  BRA.DIV UR4, `(.L_x_247) ;  /* 0x0000000a04b07947 */ /* 0x000fea000b800000 */
[----:B------:R-:W-:-:S13]  /*9470*/  ELECT P6, URZ, PT ;  /* 0x00000000003f782f */ /* 0x000fda00038c0000 */
.L_x_273:
[----:B------:R-:W-:Y:S04]  /*9480*/  BSSY B0, `(.L_x_248) ;  /* 0x0000085000007945 */ /* 0x000fe80003800000 */
[----:B------:R-:W-:Y:S05]  /*9490*/  @!P6 BRA `(.L_x_249) ;  /* 0x00000008000ce947 */ /* 0x000fea0003800000 */
[----:B------:R-:W-:-:S04]  /*94a0*/  LOP3.LUT R23, R23, 0x2, RZ, 0xfc, !PT ;  /* 0x0000000217177812 */ /* 0x000fc800078efcff */
[----:B------:R-:W-:-:S13]  /*94b0*/  ISETP.NE.AND P0, PT, R23, 0x3, PT ;  /* 0x000000031700780c */ /* 0x000fda0003f05270 */
[----:B------:R-:W-:Y:S05]  /*94c0*/  @!P0 BRA `(.L_x_250) ;  /* 0x0000000000048947 */ /* 0x000fea0003800000 */
[----:B------:R-:W-:Y:S01]  /*94d0*/  BPT.TRAP 0x1 ;  /* 0x000000040000795c */ /* 0x000fe20000300000 */
.L_x_250:
[----:B------:R-:W0:Y:S01]  /*94e0*/  S2R R5, SR_CgaCtaId ;  /* 0x0000000000057919 */ /* 0x000e220000008800 */
[----:B------:R-:W-:Y:S02]  /*94f0*/  MOV R0, 0x400 ;  /* 0x0000040000007802 */ /* 0x000fe40000000f00 */
[----:B------:R-:W-:Y:S02]  /*9500*/  SHF.L.U32 R2, R3, 0x1f, RZ ;  /* 0x0000001f03027819 */ /* 0x000fe400000006ff */
[----:B0-----:R-:W-:-:S05]  /*9510*/  LEA R5, R5, R0, 0x18 ;  /* 0x0000000005057211 */ /* 0x001fca00078ec0ff */
[----:B------:R-:W-:-:S04]  /*9520*/  VIADD R5, R5, 0x70 ;  /* 0x0000007005057836 */ /* 0x000fc80000000000 */
[C---:B------:R-:W-:Y:S02]  /*9530*/  IMAD R7, R8.reuse, 0x8, R5 ;  /* 0x0000000808077824 */ /* 0x040fe400078e0205 */
[----:B------:R-:W-:Y:S02]  /*9540*/  VIADD R8, R8, 0x1 ;  /* 0x0000000108087836 */ /* 0x000fe40000000000 */
[----:B------:R-:W0:Y:S03]  /*9550*/  SYNCS.PHASECHK.TRANS64.TRYWAIT P0, [R7+URZ], R2 ;  /* 0x00000002070075a7 */ /* 0x000e26000800017f */
[----:B------:R-:W-:-:S04]  /*9560*/  ISETP.NE.AND P1, PT, R8, 0xe, PT ;  /* 0x0000000e0800780c */ /* 0x000fc80003f25270 */
[----:B------:R-:W-:Y:S02]  /*9570*/  SEL R0, RZ, 0x1, P1 ;  /* 0x00000001ff007807 */ /* 0x000fe40000800000 */
[----:B------:R-:W-:Y:S02]  /*9580*/  SEL R8, R8, RZ, P1 ;  /* 0x000000ff08087207 */ /* 0x000fe40000800000 */
[----:B------:R-:W-:-:S03]  /*9590*/  LOP3.LUT R9, R3, R0, RZ, 0x3c, !PT ;  /* 0x0000000003097212 */ /* 0x000fc600078e3cff */
[----:B------:R-:W-:Y:S01]  /*95a0*/  IMAD R6, R8, 0x8, R5 ;  /* 0x0000000808067824 */ /* 0x000fe200078e0205 */
[----:B------:R-:W-:Y:S01]  /*95b0*/  SHF.L.U32 R3, R9, 0x1f, RZ ;  /* 0x0000001f09037819 */ /* 0x000fe200000006ff */
[----:B0-----:R-:W-:Y:S06]  /*95c0*/  @!P0 BRA `(.L_x_251) ;  /* 0x0000000800788947 */ /* 0x001fec0003800000 */
.L_x_274:
[----:B------:R-:W1:Y:S01]  /*95d0*/  SYNCS.PHASECHK.TRANS64.TRYWAIT P0, [R6+URZ], R3 ;  /* 0x00000003060075a7 */ /* 0x000e62000800017f */
[----:B------:R-:W-:-:S05]  /*95e0*/  VIADD R0, R8, 0x1 ;  /* 0x0000000108007836 */ /* 0x000fca0000000000 */
[----:B------:R-:W-:-:S04]  /*95f0*/  ISETP.NE.AND P1, PT, R0, 0xe, PT ;  /* 0x0000000e0000780c */ /* 0x000fc80003f25270 */
[----:B0-----:R-:W-:Y:S02]  /*9600*/  SEL R2, RZ, 0x1, P1 ;  /* 0x00000001ff027807 */ /* 0x001fe40000800000 */
[----:B------:R-:W-:Y:S02]  /*9610*/  SEL R0, R0, RZ, P1 ;  /* 0x000000ff00007207 */ /* 0x000fe40000800000 */
[----:B------:R-:W-:-:S03]  /*9620*/  LOP3.LUT R9, R9, R2, RZ, 0x3c, !PT ;  /* 0x0000000209097212 */ /* 0x000fc600078e3cff */
[----:B------:R-:W-:Y:S01]  /*9630*/  IMAD R7, R0, 0x8, R5 ;  /* 0x0000000800077824 */ /* 0x000fe200078e0205 */
[----:B------:R-:W-:Y:S01]  /*9640*/  SHF.L.U32 R4, R9, 0x1f, RZ ;  /* 0x0000001f09047819 */ /* 0x000fe200000006ff */
[----:B-1----:R-:W-:Y:S06]  /*9650*/  @!P0 BRA `(.L_x_252) ;  /* 0x0000000800688947 */ /* 0x002fec0003800000 */
.L_x_275:
[----:B------:R-:W1:Y:S01]  /*9660*/  SYNCS.PHASECHK.TRANS64.TRYWAIT P0, [R7+URZ], R4 ;  /* 0x00000004070075a7 */ /* 0x000e62000800017f */
[----:B------:R-:W-:-:S05]  /*9670*/  VIADD R0, R0, 0x1 ;  /* 0x0000000100007836 */ /* 0x000fca0000000000 */
[----:B------:R-:W-:-:S04]  /*9680*/  ISETP.NE.AND P1, PT, R0, 0xe, PT ;  /* 0x0000000e0000780c */ /* 0x000fc80003f25270 */
[----:B------:R-:W-:Y:S02]  /*9690*/  SEL R2, RZ, 0x1, P1 ;  /* 0x00000001ff027807 */ /* 0x000fe40000800000 */
[----:B------:R-:W-:Y:S02]  /*96a0*/  SEL R0, R0, RZ, P1 ;  /* 0x000000ff00007207 */ /* 0x000fe40000800000 */
[----:B------:R-:W-:-:S03]  /*96b0*/  LOP3.LUT R9, R9, R2, RZ, 0x3c, !PT ;  /* 0x0000000209097212 */ /* 0x000fc600078e3cff */
[----:B0-----:R-:W-:Y:S01]  /*96c0*/  IMAD R6, R0, 0x8, R5 ;  /* 0x0000000800067824 */ /* 0x001fe200078e0205 */
[----:B------:R-:W-:Y:S01]  /*96d0*/  SHF.L.U32 R3, R9, 0x1f, RZ ;  /* 0x0000001f09037819 */ /* 0x000fe200000006ff */
[----:B-1----:R-:W-:Y:S06]  /*96e0*/  @!P0 BRA `(.L_x_253) ;  /* 0x0000000800588947 */ /* 0x002fec0003800000 */
.L_x_276:
        /* <DEDUP_REMOVED lines=9> */
.L_x_277:
        /* <DEDUP_REMOVED lines=9> */
.L_x_278:
        /* <DEDUP_REMOVED lines=9> */
.L_x_279:
        /* <DEDUP_REMOVED lines=9> */
.L_x_280:
        /* <DEDUP_REMOVED lines=9> */
.L_x_281:
        /* <DEDUP_REMOVED lines=9> */
.L_x_282:
        /* <DEDUP_REMOVED lines=9> */
.L_x_283:
        /* <DEDUP_REMOVED lines=9> */
.L_x_284:
        /* <DEDUP_REMOVED lines=9> */
.L_x_285:
[----:B------:R-:W1:Y:S01]  /*9c00*/  SYNCS.PHASECHK.TRANS64.TRYWAIT P0, [R7+URZ], R4 ;  /* 0x00000004070075a7 */ /* 0x000e62000800017f */
[----:B------:R-:W-:-:S05]  /*9c10*/  VIADD R0, R0, 0x1 ;  /* 0x0000000100007836 */ /* 0x000fca0000000000 */
[----:B------:R-:W-:-:S04]  /*9c20*/  ISETP.NE.AND P1, PT, R0, 0xe, PT ;  /* 0x0000000e0000780c */ /* 0x000fc80003f25270 */
[----:B------:R-:W-:Y:S02]  /*9c30*/  SEL R2, RZ, 0x1, P1 ;  /* 0x00000001ff027807 */ /* 0x000fe40000800000 */
[----:B------:R-:W-:Y:S02]  /*9c40*/  SEL R0, R0, RZ, P1 ;  /* 0x000000ff00007207 */ /* 0x000fe40000800000 */
[----:B------:R-:W-:Y:S01]  /*9c50*/  LOP3.LUT R2, R9, R2, RZ, 0x3c, !PT ;  /* 0x0000000209027212 */ /* 0x000fe200078e3cff */
[----:B-1----:R-:W-:Y:S06]  /*9c60*/  @!P0 BRA `(.L_x_263) ;  /* 0x0000000400c08947 */ /* 0x002fec0003800000 */
.L_x_286:
[----:B------:R-:W-:Y:S01]  /*9c70*/  IMAD R5, R0, 0x8, R5 ;  /* 0x0000000800057824 */ /* 0x000fe200078e0205 */
[----:B------:R-:W-:-:S07]  /*9c80*/  SHF.L.U32 R0, R2, 0x1f, RZ ;  /* 0x0000001f02007819 */ /* 0x000fce00000006ff */
.L_x_264:
[----:B--2---:R2:W3:Y:S02]  /*9c90*/  SYNCS.PHASECHK.TRANS64.TRYWAIT P0, [R5+URZ], R0 ;  /* 0x00000000050075a7 */ /* 0x0044e4000800017f */
[----:B---3--:R-:W-:Y:S05]  /*9ca0*/  @!P0 NANOSLEEP.SYNCS 0x989680 ;  /* 0x009896800000895d */ /* 0x008fea0003900000 */
[----:B------:R-:W3:Y:S02]  /*9cb0*/  @!P0 SYNCS.PHASECHK.TRANS64 P0, [R5+URZ], R0 ;  /* 0x00000000050085a7 */ /* 0x000ee4000800007f */
[----:B---3--:R-:W-:Y:S05]  /*9cc0*/  @!P0 BRA `(.L_x_264) ;  /* 0xfffffffc00f08947 */ /* 0x008fea000383ffff */
.L_x_249:
[----:B------:R-:W-:Y:S05]  /*9cd0*/  BSYNC B0 ;  /* 0x0000000000007941 */ /* 0x000fea0003800000 */
.L_x_248:
[----:B------:R-:W-:Y:S05]  /*9ce0*/  EXIT ;  /* 0x000000000000794d */ /* 0x000fea0003800000 */
.L_x_20:
[----:B0-----:R-:W-:-:S04]  /*9cf0*/  IMAD.U32 R3, RZ, RZ, UR43 ;  /* 0x0000002bff037e24 */ /* 0x001fc8000f8e00ff */
[----:B------:R0:W1:Y:S03]  /*9d00*/  SYNCS.PHASECHK.TRANS64.TRYWAIT P0, [R3+URZ+-0x8], R0 ;  /* 0xfffff800030075a7 */ /* 0x000066000800017f */
[----:B-1----:R-:W-:Y:S05]  /*9d10*/  @!P0 NANOSLEEP.SYNCS 0x989680 ;  /* 0x009896800000895d */ /* 0x002fea0003900000 */
[----:B------:R-:W1:Y:S02]  /*9d20*/  @!P0 SYNCS.PHASECHK.TRANS64 P0, [R3+URZ+-0x8], R0 ;  /* 0xfffff800030085a7 */ /* 0x000e64000800007f */
[----:B-1----:R-:W-:Y:S05]  /*9d30*/  @!P0 BRA `(.L_x_20) ;  /* 0xfffffffc00ec8947 */ /* 0x002fea000383ffff */
[----:B------:R-:W-:Y:S05]  /*9d40*/  BRA `(.L_x_265) ;  /* 0xffffff7800ec7947 */ /* 0x000fea000383ffff */
.L_x_25:
[----:B-1----:R1:W2:Y:S02]  /*9d50*/  SYNCS.PHASECHK.TRANS64.TRYWAIT P1, [R3+URZ], R0 ;  /* 0x00000000030075a7 */ /* 0x0022a4000802017f */
[----:B--2---:R-:W-:Y:S05]  /*9d60*/  @!P1 NANOSLEEP.SYNCS 0x989680 ;  /* 0x009896800000995d */ /* 0x004fea0003900000 */
[----:B------:R-:W2:Y:S02]  /*9d70*/  @!P1 SYNCS.PHASECHK.TRANS64 P1, [R3+URZ], R0 ;  /* 0x00000000030095a7 */ /* 0x000ea4000802007f */
[----:B--2---:R-:W-:Y:S05]  /*9d80*/  @!P1 BRA `(.L_x_25) ;  /* 0xfffffffc00f09947 */ /* 0x004fea000383ffff */
[----:B------:R-:W-:Y:S05]  /*9d90*/  BRA `(.L_x_24) ;  /* 0xffffff7c00607947 */ /* 0x000fea000383ffff */
.L_x_30:
[----:B-1----:R-:W-:-:S04]  /*9da0*/  IMAD.U32 R5, RZ, RZ, UR4 ;  /* 0x00000004ff057e24 */ /* 0x002fc8000f8e00ff */
[----:B------:R1:W2:Y:S03]  /*9db0*/  SYNCS.PHASECHK.TRANS64.TRYWAIT P1, [R5+URZ], R4 ;  /* 0x00000004050075a7 */ /* 0x0002a6000802017f */
[----:B--2---:R-:W-:Y:S05]  /*9dc0*/  @!P1 NANOSLEEP.SYNCS 0x989680 ;  /* 0x009896800000995d */ /* 0x004fea0003900000 */
[----:B------:R-:W2:Y:S02]  /*9dd0*/  @!P1 SYNCS.PHASECHK.TRANS64 P1, [R5+URZ], R4 ;  /* 0x00000004050095a7 */ /* 0x000ea4000802007f */
[----:B--2---:R-:W-:Y:S05]  /*9de0*/  @!P1 BRA `(.L_x_30) ;  /* 0xfffffffc00ec9947 */ /* 0x004fea000383ffff */
[----:B------:R-:W-:Y:S05]  /*9df0*/  BRA `(.L_x_29) ;  /* 0xffffff7c00f07947 */ /* 0x000fea000383ffff */
.L_x_38:
[----:B0-----:R-:W-:-:S04]  /*9e00*/  IMAD.U32 R3, RZ, RZ, UR43 ;  /* 0x0000002bff037e24 */ /* 0x001fc8000f8e00ff */
[----:B------:R0:W1:Y:S03]  /*9e10*/  SYNCS.PHASECHK.TRANS64.TRYWAIT P0, [R3+URZ+0x8], R0 ;  /* 0x00000800030075a7 */ /* 0x000066000800017f */
[----:B-1----:R-:W-:Y:S05]  /*9e20*/  @!P0 NANOSLEEP.SYNCS 0x989680 ;  /* 0x009896800000895d */ /* 0x002fea0003900000 */
[----:B------:R-:W1:Y:S02]  /*9e30*/  @!P0 SYNCS.PHASECHK.TRANS64 P0, [R3+URZ+0x8], R0 ;  /* 0x00000800030085a7 */ /* 0x000e64000800007f */
[----:B-1----:R-:W-:Y:S05]  /*9e40*/  @!P0 BRA `(.L_x_38) ;  /* 0xfffffffc00ec8947 */ /* 0x002fea000383ffff */
[----:B------:R-:W-:Y:S05]  /*9e50*/  BRA `(.L_x_266) ;  /* 0xffffff8400007947 */ /* 0x000fea000383ffff */
.L_x_235:
[----:B------:R-:W-:Y:S01]  /*9e60*/  BSSY B1, `(.L_x_267) ;  /* 0x0000006000017945 */ /* 0x000fe20003800000 */
[----:B------:R-:W-:-:S07]  /*9e70*/  IMAD.MOV.U32 R15, RZ, RZ, -0x1 ;  /* 0xffffffffff0f7424 */ /* 0x000fce00078e00ff */
[----:B-----5:R-:W-:Y:S05]  /*9e80*/  WARPSYNC.COLLECTIVE R15, `(.L_x_268) ;  /* 0x000000000f0c7348 */ /* 0x020fea0003c00000 */
[----:B------:R-:W-:Y:S02]  /*9e90*/  ELECT P6, UR62, PT ;  /* 0x00000000003e782f */ /* 0x000fe400038c0000 */
[----:B------:R-:W-:Y:S01]  /*9ea0*/  MOV R14, UR62 ;  /* 0x0000003e000e7c02 */ /* 0x000fe20008000f00 */
[----:B-----5:R-:W-:Y:S10]  /*9eb0*/  ENDCOLLECTIVE ;  /* 0x000000000000791b */ /* 0x020ff40003800000 */
.L_x_268:
[----:B------:R-:W-:Y:S05]  /*9ec0*/  BSYNC B1 ;  /* 0x0000000000017941 */ /* 0x000fea0003800000 */
.L_x_267:
[----:B------:R-:W-:Y:S05]  /*9ed0*/  BRA `(.L_x_269) ;  /* 0xffffffe800907947 */ /* 0x000fea000383ffff */
.L_x_238:
[----:B0-----:R0:W1:Y:S02]  /*9ee0*/  SYNCS.PHASECHK.TRANS64.TRYWAIT P1, [R12+URZ+0x70], R5 ;  /* 0x000070050c0075a7 */ /* 0x001064000802017f */
[----:B-1----:R-:W-:Y:S05]  /*9ef0*/  @!P1 NANOSLEEP.SYNCS 0x989680 ;  /* 0x009896800000995d */ /* 0x002fea0003900000 */
[----:B------:R-:W1:Y:S02]  /*9f00*/  @!P1 SYNCS.PHASECHK.TRANS64 P1, [R12+URZ+0x70], R5 ;  /* 0x000070050c0095a7 */ /* 0x000e64000802007f */
[----:B-1----:R-:W-:Y:S05]  /*9f10*/  @!P1 BRA `(.L_x_238) ;  /* 0xfffffffc00f09947 */ /* 0x002fea000383ffff */
[----:B------:R-:W-:Y:S05]  /*9f20*/  BRA `(.L_x_270) ;  /* 0xffffffe800c87947 */ /* 0x000fea000383ffff */
.L_x_247:
[----:B------:R-:W-:Y:S01]  /*9f30*/  BSSY B0, `(.L_x_271) ;  /* 0x0000006000007945 */ /* 0x000fe20003800000 */
[----:B------:R-:W-:-:S07]  /*9f40*/  IMAD.MOV.U32 R15, RZ, RZ, -0x1 ;  /* 0xffffffffff0f7424 */ /* 0x000fce00078e00ff */
[----:B-----5:R-:W-:Y:S05]  /*9f50*/  WARPSYNC.COLLECTIVE R15, `(.L_x_272) ;  /* 0x000000000f0c7348 */ /* 0x020fea0003c00000 */
[----:B------:R-:W-:Y:S02]  /*9f60*/  ELECT P6, UR62, PT ;  /* 0x00000000003e782f */ /* 0x000fe400038c0000 */
[----:B------:R-:W-:Y:S01]  /*9f70*/  MOV R14, UR62 ;  /* 0x0000003e000e7c02 */ /* 0x000fe20008000f00 */
[----:B-----5:R-:W-:Y:S10]  /*9f80*/  ENDCOLLECTIVE ;  /* 0x000000000000791b */ /* 0x020ff40003800000 */
.L_x_272:
[----:B------:R-:W-:Y:S05]  /*9f90*/  BSYNC B0 ;  /* 0x0000000000007941 */ /* 0x000fea0003800000 */
.L_x_271:
[----:B------:R-:W-:Y:S05]  /*9fa0*/  BRA `(.L_x_273) ;  /* 0xfffffff400347947 */ /* 0x000fea000383ffff */
.L_x_251:
[----:B0-----:R0:W1:Y:S02]  /*9fb0*/  SYNCS.PHASECHK.TRANS64.TRYWAIT P0, [R7+URZ], R2 ;  /* 0x00000002070075a7 */ /* 0x001064000800017f */
[----:B-1----:R-:W-:Y:S05]  /*9fc0*/  @!P0 NANOSLEEP.SYNCS 0x989680 ;  /* 0x009896800000895d */ /* 0x002fea0003900000 */
[----:B------:R-:W1:Y:S02]  /*9fd0*/  @!P0 SYNCS.PHASECHK.TRANS64 P0, [R7+URZ], R2 ;  /* 0x00000002070085a7 */ /* 0x000e64000800007f */
[----:B-1----:R-:W-:Y:S05]  /*9fe0*/  @!P0 BRA `(.L_x_251) ;  /* 0xfffffffc00f08947 */ /* 0x002fea000383ffff */
[----:B------:R-:W-:Y:S05]  /*9ff0*/  BRA `(.L_x_274) ;  /* 0xfffffff400747947 */ /* 0x000fea000383ffff */
.L_x_252:
[----:B0-----:R0:W1:Y:S02]  /*a000*/  SYNCS.PHASECHK.TRANS64.TRYWAIT P0, [R6+URZ], R3 ;  /* 0x00000003060075a7 */ /* 0x001064000800017f */
[----:B-1----:R-:W-:Y:S05]  /*a010*/  @!P0 NANOSLEEP.SYNCS 0x989680 ;  /* 0x009896800000895d */ /* 0x002fea0003900000 */
[----:B------:R-:W1:Y:S02]  /*a020*/  @!P0 SYNCS.PHASECHK.TRANS64 P0, [R6+URZ], R3 ;  /* 0x00000003060085a7 */ /* 0x000e64000800007f */
[----:B-1----:R-:W-:Y:S05]  /*a030*/  @!P0 BRA `(.L_x_252) ;  /* 0xfffffffc00f08947 */ /* 0x002fea000383ffff */
[----:B------:R-:W-:Y:S05]  /*a040*/  BRA `(.L_x_275) ;  /* 0xfffffff400847947 */ /* 0x000fea000383ffff */
.L_x_253:
[----:B0-----:R0:W1:Y:S02]  /*a050*/  SYNCS.PHASECHK.TRANS64.TRYWAIT P0, [R7+URZ], R4 ;  /* 0x00000004070075a7 */ /* 0x001064000800017f */
[----:B-1----:R-:W-:Y:S05]  /*a060*/  @!P0 NANOSLEEP.SYNCS 0x989680 ;  /* 0x009896800000895d */ /* 0x002fea0003900000 */
[----:B------:R-:W1:Y:S02]  /*a070*/  @!P0 SYNCS.PHASECHK.TRANS64 P0, [R7+URZ], R4 ;  /* 0x00000004070085a7 */ /* 0x000e64000800007f */
[----:B-1----:R-:W-:Y:S05]  /*a080*/  @!P0 BRA `(.L_x_253) ;  /* 0xfffffffc00f08947 */ /* 0x002fea000383ffff */
[----:B------:R-:W-:Y:S05]  /*a090*/  BRA `(.L_x_276) ;  /* 0xfffffff400947947 */ /* 0x000fea000383ffff */
.L_x_254:
[----:B0-----:R0:W1:Y:S02]  /*a0a0*/  SYNCS.PHASECHK.TRANS64.TRYWAIT P0, [R6+URZ], R3 ;  /* 0x00000003060075a7 */ /* 0x001064000800017f */
[----:B-1----:R-:W-:Y:S05]  /*a0b0*/  @!P0 NANOSLEEP.SYNCS 0x989680 ;  /* 0x009896800000895d */ /* 0x002fea0003900000 */
[----:B------:R-:W1:Y:S02]  /*a0c0*/  @!P0 SYNCS.PHASECHK.TRANS64 P0, [R6+URZ], R3 ;  /* 0x00000003060085a7 */ /* 0x000e64000800007f */
[----:B-1----:R-:W-:Y:S05]  /*a0d0*/  @!P0 BRA `(.L_x_254) ;  /* 0xfffffffc00f08947 */ /* 0x002fea000383ffff */
[----:B------:R-:W-:Y:S05]  /*a0e0*/  BRA `(.L_x_277) ;  /* 0xfffffff400a47947 */ /* 0x000fea000383ffff */
.L_x_255:
[----:B0-----:R0:W1:Y:S02]  /*a0f0*/  SYNCS.PHASECHK.TRANS64.TRYWAIT P0, [R7+URZ], R4 ;  /* 0x00000004070075a7 */ /* 0x001064000800017f */
[----:B-1----:R-:W-:Y:S05]  /*a100*/  @!P0 NANOSLEEP.SYNCS 0x989680 ;  /* 0x009896800000895d */ /* 0x002fea0003900000 */
[----:B------:R-:W1:Y:S02]  /*a110*/  @!P0 SYNCS.PHASECHK.TRANS64 P0, [R7+URZ], R4 ;  /* 0x00000004070085a7 */ /* 0x000e64000800007f */
[----:B-1----:R-:W-:Y:S05]  /*a120*/  @!P0 BRA `(.L_x_255) ;  /* 0xfffffffc00f08947 */ /* 0x002fea000383ffff */
[----:B------:R-:W-:Y:S05]  /*a130*/  BRA `(.L_x_278) ;  /* 0xfffffff400b47947 */ /* 0x000fea000383ffff */
.L_x_256:
[----:B0-----:R0:W1:Y:S02]  /*a140*/  SYNCS.PHASECHK.TRANS64.TRYWAIT P0, [R6+URZ], R3 ;  /* 0x00000003060075a7 */ /* 0x001064000800017f */
[----:B-1----:R-:W-:Y:S05]  /*a150*/  @!P0 NANOSLEEP.SYNCS 0x989680 ;  /* 0x009896800000895d */ /* 0x002fea0003900000 */
[----:B------:R-:W1:Y:S02]  /*a160*/  @!P0 SYNCS.PHASECHK.TRANS64 P0, [R6+URZ], R3 ;  /* 0x00000003060085a7 */ /* 0x000e64000800007f */
[----:B-1----:R-:W-:Y:S05]  /*a170*/  @!P0 BRA `(.L_x_256) ;  /* 0xfffffffc00f08947 */ /* 0x002fea000383ffff */
[----:B------:R-:W-:Y:S05]  /*a180*/  BRA `(.L_x_279) ;  /* 0xfffffff400c47947 */ /* 0x000fea000383ffff */
.L_x_257:
[----:B0-----:R0:W1:Y:S02]  /*a190*/  SYNCS.PHASECHK.TRANS64.TRYWAIT P0, [R7+URZ], R4 ;  /* 0x00000004070075a7 */ /* 0x001064000800017f */
[----:B-1----:R-:W-:Y:S05]  /*a1a0*/  @!P0 NANOSLEEP.SYNCS 0x989680 ;  /* 0x009896800000895d */ /* 0x002fea0003900000 */
[----:B------:R-:W1:Y:S02]  /*a1b0*/  @!P0 SYNCS.PHASECHK.TRANS64 P0, [R7+URZ], R4 ;  /* 0x00000004070085a7 */ /* 0x000e64000800007f */
[----:B-1----:R-:W-:Y:S05]  /*a1c0*/  @!P0 BRA `(.L_x_257) ;  /* 0xfffffffc00f08947 */ /* 0x002fea000383ffff */
[----:B------:R-:W-:Y:S05]  /*a1d0*/  BRA `(.L_x_280) ;  /* 0xfffffff400d47947 */ /* 0x000fea000383ffff */
.L_x_258:
[----:B0-----:R0:W1:Y:S02]  /*a1e0*/  SYNCS.PHASECHK.TRANS64.TRYWAIT P0, [R6+URZ], R3 ;  /* 0x00000003060075a7 */ /* 0x001064000800017f */
[----:B-1----:R-:W-:Y:S05]  /*a1f0*/  @!P0 NANOSLEEP.SYNCS 0x989680 ;  /* 0x009896800000895d */ /* 0x002fea0003900000 */
[----:B------:R-:W1:Y:S02]  /*a200*/  @!P0 SYNCS.PHASECHK.TRANS64 P0, [R6+URZ], R3 ;  /* 0x00000003060085a7 */ /* 0x000e64000800007f */
[----:B-1----:R-:W-:Y:S05]  /*a210*/  @!P0 BRA `(.L_x_258) ;  /* 0xfffffffc00f08947 */ /* 0x002fea000383ffff */
[----:B------:R-:W-:Y:S05]  /*a220*/  BRA `(.L_x_281) ;  /* 0xfffffff400e47947 */ /* 0x000fea000383ffff */
.L_x_259:
[----:B0-----:R0:W1:Y:S02]  /*a230*/  SYNCS.PHASECHK.TRANS64.TRYWAIT P0, [R7+URZ], R4 ;  /* 0x00000004070075a7 */ /* 0x001064000800017f */
[----:B-1----:R-:W-:Y:S05]  /*a240*/  @!P0 NANOSLEEP.SYNCS 0x989680 ;  /* 0x009896800000895d */ /* 0x002fea0003900000 */
[----:B------:R-:W1:Y:S02]  /*a250*/  @!P0 SYNCS.PHASECHK.TRANS64 P0, [R7+URZ], R4 ;  /* 0x00000004070085a7 */ /* 0x000e64000800007f */
[----:B-1----:R-:W-:Y:S05]  /*a260*/  @!P0 BRA `(.L_x_259) ;  /* 0xfffffffc00f08947 */ /* 0x002fea000383ffff */
[----:B------:R-:W-:Y:S05]  /*a270*/  BRA `(.L_x_282) ;  /* 0xfffffff400f47947 */ /* 0x000fea000383ffff */
.L_x_260:
[----:B0-----:R0:W1:Y:S02]  /*a280*/  SYNCS.PHASECHK.TRANS64.TRYWAIT P0, [R6+URZ], R3 ;  /* 0x00000003060075a7 */ /* 0x001064000800017f */
[----:B-1----:R-:W-:Y:S05]  /*a290*/  @!P0 NANOSLEEP.SYNCS 0x989680 ;  /* 0x009896800000895d */ /* 0x002fea0003900000 */
[----:B------:R-:W1:Y:S02]  /*a2a0*/  @!P0 SYNCS.PHASECHK.TRANS64 P0, [R6+URZ], R3 ;  /* 0x00000003060085a7 */ /* 0x000e64000800007f */
[----:B-1----:R-:W-:Y:S05]  /*a2b0*/  @!P0 BRA `(.L_x_260) ;  /* 0xfffffffc00f08947 */ /* 0x002fea000383ffff */
[----:B------:R-:W-:Y:S05]  /*a2c0*/  BRA `(.L_x_283) ;  /* 0xfffffff800047947 */ /* 0x000fea000383ffff */
.L_x_261:
[----:B0-----:R0:W1:Y:S02]  /*a2d0*/  SYNCS.PHASECHK.TRANS64.TRYWAIT P0, [R7+URZ], R4 ;  /* 0x00000004070075a7 */ /* 0x001064000800017f */
[----:B-1----:R-:W-:Y:S05]  /*a2e0*/  @!P0 NANOSLEEP.SYNCS 0x989680 ;  /* 0x009896800000895d */ /* 0x002fea0003900000 */
[----:B------:R-:W1:Y:S02]  /*a2f0*/  @!P0 SYNCS.PHASECHK.TRANS64 P0, [R7+URZ], R4 ;  /* 0x00000004070085a7 */ /* 0x000e64000800007f */
[----:B-1----:R-:W-:Y:S05]  /*a300*/  @!P0 BRA `(.L_x_261) ;  /* 0xfffffffc00f08947 */ /* 0x002fea000383ffff */
[----:B------:R-:W-:Y:S05]  /*a310*/  BRA `(.L_x_284) ;  /* 0xfffffff800147947 */ /* 0x000fea000383ffff */
.L_x_262:
[----:B0-----:R0:W1:Y:S02]  /*a320*/  SYNCS.PHASECHK.TRANS64.TRYWAIT P0, [R6+URZ], R3 ;  /* 0x00000003060075a7 */ /* 0x001064000800017f */
[----:B-1----:R-:W-:Y:S05]  /*a330*/  @!P0 NANOSLEEP.SYNCS 0x989680 ;  /* 0x009896800000895d */ /* 0x002fea0003900000 */
[----:B------:R-:W1:Y:S02]  /*a340*/  @!P0 SYNCS.PHASECHK.TRANS64 P0, [R6+URZ], R3 ;  /* 0x00000003060085a7 */ /* 0x000e64000800007f */
[----:B-1----:R-:W-:Y:S05]  /*a350*/  @!P0 BRA `(.L_x_262) ;  /* 0xfffffffc00f08947 */ /* 0x002fea000383ffff */
[----:B------:R-:W-:Y:S05]  /*a360*/  BRA `(.L_x_285) ;  /* 0xfffffff800247947 */ /* 0x000fea000383ffff */
.L_x_263:
[----:B-1----:R1:W2:Y:S02]  /*a370*/  SYNCS.PHASECHK.TRANS64.TRYWAIT P0, [R7+URZ], R4 ;  /* 0x00000004070075a7 */ /* 0x0022a4000800017f */
[----:B--2---:R-:W-:Y:S05]  /*a380*/  @!P0 NANOSLEEP.SYNCS 0x989680 ;  /* 0x009896800000895d */ /* 0x004fea0003900000 */
[----:B------:R-:W2:Y:S02]  /*a390*/  @!P0 SYNCS.PHASECHK.TRANS64 P0, [R7+URZ], R4 ;  /* 0x00000004070085a7 */ /* 0x000ea4000800007f */
[----:B--2---:R-:W-:Y:S05]  /*a3a0*/  @!P0 BRA `(.L_x_263) ;  /* 0xfffffffc00f08947 */ /* 0x004fea000383ffff */
[----:B------:R-:W-:Y:S05]  /*a3b0*/  BRA `(.L_x_286) ;  /* 0xfffffff8002c7947 */ /* 0x000fea000383ffff */
.L_x_287:
[----:B------:R-:W-:-:S00]  /*a3c0*/  BRA `(.L_x_287) ;  /* 0xfffffffc00fc7947 */ /* 0x000fc0000383ffff */
[----:B------:R-:W-:-:S00]  /*a3d0*/  NOP ;  /* 0x0000000000007918 */ /* 0x000fc00000000000 */
        /* <DEDUP_REMOVED lines=10> */
.L_x_288:


//--------------------- .nv.global.init           --------------------------
	.section	.nv.global.init,"aw",@progbits
.nv.global.init:
	.type		$str$22,@object
	.size		$str$22,($str$23 - $str$22)
$str$22:
        /*0000*/ 	.byte	0x6b, 0x5f, 0x74, 0x69, 0x6c, 0x65, 0x5f, 0x63, 0x6f, 0x75, 0x6e, 0x74, 0x20, 0x3e, 0x3d, 0x20
        /*0010*/ 	.byte	0x31, 0x00
	.type		$str$23,@object
	.size		$str$23,(__unnamed_1 - $str$23)
$str$23:
        /*0012*/ 	.byte	0x2f, 0x74, 0x6d, 0x70, 0x2f, 0x63, 0x75, 0x74, 0x6c, 0x61, 0x73, 0x73, 0x5f, 0x73, 0x77, 0x65
        /*0022*/ 	.byte	0x65, 0x70, 0x5f, 0x73, 0x72, 0x63, 0x2f, 0x69, 0x6e, 0x63, 0x6c, 0x75, 0x64, 0x65, 0x2f, 0x63
        /*0032*/ 	.byte	0x75, 0x74, 0x6c, 0x61, 0x73, 0x73, 0x2f, 0x67, 0x65, 0x6d, 0x6d, 0x2f, 0x63, 0x6f, 0x6c, 0x6c
        /*0042*/ 	.byte	0x65, 0x63, 0x74, 0x69, 0x76, 0x65, 0x2f, 0x73, 0x6d, 0x39, 0x30, 0x5f, 0x6d, 0x6d, 0x61, 0x5f
        /*0052*/ 	.byte	0x74, 0x6d, 0x61, 0x5f, 0x67, 0x6d, 0x6d, 0x61, 0x5f, 0x73, 0x73, 0x5f, 0x77, 0x61, 0x72, 0x70
        /*0062*/ 	.byte	0x73, 0x70, 0x65, 0x63, 0x69, 0x61, 0x6c, 0x69, 0x7a, 0x65, 0x64, 0x2e, 0x68, 0x70, 0x70, 0x00
	.type		__unnamed_1,@object
	.size		__unnamed_1,(.L_0 - __unnamed_1)
__unnamed_1:
        /*0072*/ 	.byte	0x76, 0x6f, 0x69, 0x64, 0x20, 0x63, 0x75, 0x74, 0x6c, 0x61, 0x73, 0x73, 0x3a, 0x3a, 0x67, 0x65
        /* <DEDUP_REMOVED lines=180> */
        /*0bc2*/ 	.byte	0x5d, 0x00
.L_0:


//--------------------- .nv.shared._ZN7cutlass13device_kernelINS_4gemm6kernel13GemmUniversalIN4cute5tupleIJiiiiEEENS1_10collective13CollectiveMmaINS1_34MainloopSm90TmaGmmaWarpSpecializedILi14ENS5_IJNS4_1CILi2EEENSA_ILi1EEESC_EEENS1_32KernelTmaWarpSpecializedPingpongEEENS5_IJNSA_ILi64EEENSA_ILi192EEENSA_ILi32EEEEEENS_6half_tENS5_IJlSC_lEEESK_SL_NS4_8TiledMMAINS4_8MMA_AtomIJNS4_4SM904GMMA26MMA_64x192x16_F32F16F16_SSILNSP_5MajorE0ELSR_0ELNSP_7ScaleInE1ELSS_1EEEEEENS4_6LayoutINS5_IJSC_SC_SC_EEENS5_IJNSA_ILi0EEESX_SX_EEEEENS5_IJNS4_10UnderscoreES10_S10_EEEEENS4_13SM90_TMA_LOADENS4_14ComposedLayoutINS4_7SwizzleILi2ELi4ELi3EEENS4_18smem_ptr_flag_bitsILi16EEENSV_INS5_IJNSA_ILi8EEESI_EEENS5_IJSI_SC_EEEEEEEvNS4_8identityENS4_23SM90_TMA_LOAD_MULTICASTES1D_vS1E_EENS_8epilogue10collective6detail29Sm90TmaWarpSpecializedAdapterINS1I_15DefaultEpilogueISK_SL_SL_NS1H_6thread17LinearCombinationISK_Li1EffLNS1M_9ScaleType4KindE0ELNS_15FloatRoundStyleE2ESK_EENS1_15EpilogueDefaultEEEEEvvEEEEvNT_6ParamsE --------------------------
	.section	.nv.shared._ZN7cutlass13device_kernelINS_4gemm6kernel13GemmUniversalIN4cute5tupleIJiiiiEEENS1_10collective13CollectiveMmaINS1_34MainloopSm90TmaGmmaWarpSpecializedILi14ENS5_IJNS4_1CILi2EEENSA_ILi1EEESC_EEENS1_32KernelTmaWarpSpecializedPingpongEEENS5_IJNSA_ILi64EEENSA_ILi192EEENSA_ILi32EEEEEENS_6half_tENS5_IJlSC_lEEESK_SL_NS4_8TiledMMAINS4_8MMA_AtomIJNS4_4SM904GMMA26MMA_64x192x16_F32F16F16_SSILNSP_5MajorE0ELSR_0ELNSP_7ScaleInE1ELSS_1EEEEEENS4_6LayoutINS5_IJSC_SC_SC_EEENS5_IJNSA_ILi0EEESX_SX_EEEEENS5_IJNS4_10UnderscoreES10_S10_EEEEENS4_13SM90_TMA_LOADENS4_14ComposedLayoutINS4_7SwizzleILi2ELi4ELi3EEENS4_18smem_ptr_flag_bitsILi16EEENSV_INS5_IJNSA_ILi8EEESI_EEENS5_IJSI_SC_EEEEEEEvNS4_8identityENS4_23SM90_TMA_LOAD_MULTICASTES1D_vS1E_EENS_8epilogue10collective6detail29Sm90TmaWarpSpecializedAdapterINS1I_15DefaultEpilogueISK_SL_SL_NS1H_6thread17LinearCombinationISK_Li1EffLNS1M_9ScaleType4KindE0ELNS_15FloatRoundStyleE2ESK_EENS1_15EpilogueDefaultEEEEEvvEEEEvNT_6ParamsE,"aw",@nobits
	.sectionflags	@""
	.align	16
	.zero		1024


//--------------------- .nv.shared.reserved.0     --------------------------
	.section	.nv.shared.reserved.0,"aw",@nobits
	.weak		__nv_reservedSMEM_offset_0_alias
	.size		__nv_reservedSMEM_offset_0_alias, 0, 0
	.other		__nv_reservedSMEM_offset_0_alias,@"STO_CUDA_RESERVED_SHARED STV_DEFAULT"
__nv_reservedSMEM_offset_0_alias:
	.zero		0


//--------------------- .nv.global                --------------------------
	.section	.nv.global,"aw",@nobits
.nv.global:
	.type		_ZN39_INTERNAL_e2bb8123_4_k_cu_18683e3c_92184cute1_E,@object
	.size		_ZN39_INTERNAL_e2bb8123_4_k_cu_18683e3c_92184cute1_E,(_ZN39_INTERNAL_e2bb8123_4_k_cu_18683e3c_92184cuda3std3__45__cpo6cbeginE - _ZN39_INTERNAL_e2bb8123_4_k_cu_18683e3c_92184cute1_E)
_ZN39_INTERNAL_e2bb8123_4_k_cu_18683e3c_92184cute1_E:
	.zero		1
	.type		_ZN39_INTERNAL_e2bb8123_4_k_cu_18683e3c_92184cuda3std3__45__cpo6cbeginE,@object
	.size		_ZN39_INTERNAL_e2bb8123_4_k_cu_18683e3c_92184cuda3std3__45__cpo6cbeginE,(_ZN39_INTERNAL_e2bb8123_4_k_cu_18683e3c_92184cuda3std3__48in_placeE - _ZN39_INTERNAL_e2bb8123_4_k_cu_18683e3c_92184cuda3std3__45__cpo6cbeginE)
_ZN39_INTERNAL_e2bb8123_4_k_cu_18683e3c_92184cuda3std3__45__cpo6cbeginE:
	.zero		1
	.type		_ZN39_INTERNAL_e2bb8123_4_k_cu_18683e3c_92184cuda3std3__48in_placeE,@object
	.size		_ZN39_INTERNAL_e2bb8123_4_k_cu_18683e3c_92184cuda3std3__48in_placeE,(_ZN39_INTERNAL_e2bb8123_4_k_cu_18683e3c_92184cuda3std6ranges3__45__cpo9iter_moveE - _ZN39_INTERNAL_e2bb8123_4_k_cu_18683e3c_92184cuda3std3__48in_placeE)
_ZN39_INTERNAL_e2bb8123_4_k_cu_18683e3c_92184cuda3std3__48in_placeE:
	.zero		1
	.type		_ZN39_INTERNAL_e2bb8123_4_k_cu_18683e3c_92184cuda3std6ranges3__45__cpo9iter_moveE,@object
	.size		_ZN39_INTERNAL_e2bb8123_4_k_cu_18683e3c_92184cuda3std6ranges3__45__cpo9iter_moveE,(_ZN39_INTERNAL_e2bb8123_4_k_cu_18683e3c_92184cuda3std3__45__cpo5beginE - _ZN39_INTERNAL_e2bb8123_4_k_cu_18683e3c_92184cuda3std6ranges3__45__cpo9iter_moveE)
_ZN39_INTERNAL_e2bb8123_4_k_cu_18683e3c_92184cuda3std6ranges3__45__cpo9iter_moveE:
	.zero		1
	.type		_ZN39_INTERNAL_e2bb8123_4_k_cu_18683e3c_92184cuda3std3__45__cpo5beginE,@object
	.size		_ZN39_INTERNAL_e2bb8123_4_k_cu_18683e3c_92184cuda3std3__45__cpo5beginE,(_ZN39_INTERNAL_e2bb8123_4_k_cu_18683e3c_92184cuda3std3__441_GLOBAL__N__e2bb8123_4_k_cu_18683e3c_92186ignoreE - _ZN39_INTERNAL_e2bb8123_4_k_cu_18683e3c_92184cuda3std3__45__cpo5beginE)
_ZN39_INTERNAL_e2bb8123_4_k_cu_18683e3c_92184cuda3std3__45__cpo5beginE:
	.zero		1
	.type		_ZN39_INTERNAL_e2bb8123_4_k_cu_18683e3c_92184cuda3std3__441_GLOBAL__N__e2bb8123_4_k_cu_18683e3c_92186ignoreE,@object
	.size		_ZN39_INTERNAL_e2bb8123_4_k_cu_18683e3c_92184cuda3std3__441_GLOBAL__N__e2bb8123_4_k_cu_18683e3c_92186ignoreE,(_ZN39_INTERNAL_e2bb8123_4_k_cu_18683e3c_92184cute7productE - _ZN39_INTERNAL_e2bb8123_4_k_cu_18683e3c_92184cuda3std3__441_GLOBAL__N__e2bb8123_4_k_cu_18683e3c_92186ignoreE)
_ZN39_INTERNAL_e2bb8123_4_k_cu_18683e3c_92184cuda3std3__441_GLOBAL__N__e2bb8123_4_k_cu_18683e3c_92186ignoreE:
	.zero		1
	.type		_ZN39_INTERNAL_e2bb8123_4_k_cu_18683e3c_92184cute7productE,@object
	.size		_ZN39_INTERNAL_e2bb8123_4_k_cu_18683e3c_92184cute7productE,(_ZN39_INTERNAL_e2bb8123_4_k_cu_18683e3c_92184cuda3std3__45__cpo3endE - _ZN39_INTERNAL_e2bb8123_4_k_cu_18683e3c_92184cute7productE)
_ZN39_INTERNAL_e2bb8123_4_k_cu_18683e3c_92184cute7productE:
	.zero		1
	.type		_ZN39_INTERNAL_e2bb8123_4_k_cu_18683e3c_92184cuda3std3__45__cpo3endE,@object
	.size		_ZN39_INTERNAL_e2bb8123_4_k_cu_18683e3c_92184cuda3std3__45__cpo3endE,(_ZN39_INTERNAL_e2bb8123_4_k_cu_18683e3c_92184cuda3std3__419piecewise_constructE - _ZN39_INTERNAL_e2bb8123_4_k_cu_18683e3c_92184cuda3std3__45__cpo3endE)
_ZN39_INTERNAL_e2bb8123_4_k_cu_18683e3c_92184cuda3std3__45__cpo3endE:
	.zero		1
	.type		_ZN39_INTERNAL_e2bb8123_4_k_cu_18683e3c_92184cuda3std3__419piecewise_constructE,@object
	.size		_ZN39_INTERNAL_e2bb8123_4_k_cu_18683e3c_92184cuda3std3__419piecewise_constructE,(_ZN39_INTERNAL_e2bb8123_4_k_cu_18683e3c_92184cuda3std3__45__cpo4cendE - _ZN39_INTERNAL_e2bb8123_4_k_cu_18683e3c_92184cuda3std3__419piecewise_constructE)
_ZN39_INTERNAL_e2bb8123_4_k_cu_18683e3c_92184cuda3std3__419piecewise_constructE:
	.zero		1
	.type		_ZN39_INTERNAL_e2bb8123_4_k_cu_18683e3c_92184cuda3std3__45__cpo4cendE,@object
	.size		_ZN39_INTERNAL_e2bb8123_4_k_cu_18683e3c_92184cuda3std3__45__cpo4cendE,(_ZN39_INTERNAL_e2bb8123_4_k_cu_18683e3c_92184cuda3std6ranges3__45__cpo4swapE - _ZN39_INTERNAL_e2bb8123_4_k_cu_18683e3c_92184cuda3std3__45__cpo4cendE)
_ZN39_INTERNAL_e2bb8123_4_k_cu_18683e3c_92184cuda3std3__45__cpo4cendE:
	.zero		1
	.type		_ZN39_INTERNAL_e2bb8123_4_k_cu_18683e3c_92184cuda3std6ranges3__45__cpo4swapE,@object
	.size		_ZN39_INTERNAL_e2bb8123_4_k_cu_18683e3c_92184cuda3std6ranges3__45__cpo4swapE,(.L_8 - _ZN39_INTERNAL_e2bb8123_4_k_cu_18683e3c_92184cuda3std6ranges3__45__cpo4swapE)
_ZN39_INTERNAL_e2bb8123_4_k_cu_18683e3c_92184cuda3std6ranges3__45__cpo4swapE:
	.zero		1
.L_8:


//--------------------- .nv.constant0._ZN7cutlass13device_kernelINS_4gemm6kernel13GemmUniversalIN4cute5tupleIJiiiiEEENS1_10collective13CollectiveMmaINS1_34MainloopSm90TmaGmmaWarpSpecializedILi14ENS5_IJNS4_1CILi2EEENSA_ILi1EEESC_EEENS1_32KernelTmaWarpSpecializedPingpongEEENS5_IJNSA_ILi64EEENSA_ILi192EEENSA_ILi32EEEEEENS_6half_tENS5_IJlSC_lEEESK_SL_NS4_8TiledMMAINS4_8MMA_AtomIJNS4_4SM904GMMA26MMA_64x192x16_F32F16F16_SSILNSP_5MajorE0ELSR_0ELNSP_7ScaleInE1ELSS_1EEEEEENS4_6LayoutINS5_IJSC_SC_SC_EEENS5_IJNSA_ILi0EEESX_SX_EEEEENS5_IJNS4_10UnderscoreES10_S10_EEEEENS4_13SM90_TMA_LOADENS4_14ComposedLayoutINS4_7SwizzleILi2ELi4ELi3EEENS4_18smem_ptr_flag_bitsILi16EEENSV_INS5_IJNSA_ILi8EEESI_EEENS5_IJSI_SC_EEEEEEEvNS4_8identityENS4_23SM90_TMA_LOAD_MULTICASTES1D_vS1E_EENS_8epilogue10collective6detail29Sm90TmaWarpSpecializedAdapterINS1I_15DefaultEpilogueISK_SL_SL_NS1H_6thread17LinearCombinationISK_Li1EffLNS1M_9ScaleType4KindE0ELNS_15FloatRoundStyleE2ESK_EENS1_15EpilogueDefaultEEEEEvvEEEEvNT_6ParamsE --------------------------
	.section	.nv.constant0._ZN7cutlass13device_kernelINS_4gemm6kernel13GemmUniversalIN4cute5tupleIJiiiiEEENS1_10collective13CollectiveMmaINS1_34MainloopSm90TmaGmmaWarpSpecializedILi14ENS5_IJNS4_1CILi2EEENSA_ILi1EEESC_EEENS1_32KernelTmaWarpSpecializedPingpongEEENS5_IJNSA_ILi64EEENSA_ILi192EEENSA_ILi32EEEEEENS_6half_tENS5_IJlSC_lEEESK_SL_NS4_8TiledMMAINS4_8MMA_AtomIJNS4_4SM904GMMA26MMA_64x192x16_F32F16F16_SSILNSP_5MajorE0ELSR_0ELNSP_7ScaleInE1ELSS_1EEEEEENS4_6LayoutINS5_IJSC_SC_SC_EEENS5_IJNSA_ILi0EEESX_SX_EEEEENS5_IJNS4_10UnderscoreES10_S10_EEEEENS4_13SM90_TMA_LOADENS4_14ComposedLayoutINS4_7SwizzleILi2ELi4ELi3EEENS4_18smem_ptr_flag_bitsILi16EEENSV_INS5_IJNSA_ILi8EEESI_EEENS5_IJSI_SC_EEEEEEEvNS4_8identityENS4_23SM90_TMA_LOAD_MULTICASTES1D_vS1E_EENS_8epilogue10collective6detail29Sm90TmaWarpSpecializedAdapterINS1I_15DefaultEpilogueISK_SL_SL_NS1H_6thread17LinearCombinationISK_Li1EffLNS1M_9ScaleType4KindE0ELNS_15FloatRoundStyleE2ESK_EENS1_15EpilogueDefaultEEEEEvvEEEEvNT_6ParamsE,"a",@progbits
	.sectionflags	@""
	.align	4
.nv.constant0._ZN7cutlass13device_kernelINS_4gemm6kernel13GemmUniversalIN4cute5tupleIJiiiiEEENS1_10collective13CollectiveMmaINS1_34MainloopSm90TmaGmmaWarpSpecializedILi14ENS5_IJNS4_1CILi2EEENSA_ILi1EEESC_EEENS1_32KernelTmaWarpSpecializedPingpongEEENS5_IJNSA_ILi64EEENSA_ILi192EEENSA_ILi32EEEEEENS_6half_tENS5_IJlSC_lEEESK_SL_NS4_8TiledMMAINS4_8MMA_AtomIJNS4_4SM904GMMA26MMA_64x192x16_F32F16F16_SSILNSP_5MajorE0ELSR_0ELNSP_7ScaleInE1ELSS_1EEEEEENS4_6LayoutINS5_IJSC_SC_SC_EEENS5_IJNSA_ILi0EEESX_SX_EEEEENS5_IJNS4_10UnderscoreES10_S10_EEEEENS4_13SM90_TMA_LOADENS4_14ComposedLayoutINS4_7SwizzleILi2ELi4ELi3EEENS4_18smem_ptr_flag_bitsILi16EEENSV_INS5_IJNSA_ILi8EEESI_EEENS5_IJSI_SC_EEEEEEEvNS4_8identityENS4_23SM90_TMA_LOAD_MULTICASTES1D_vS1E_EENS_8epilogue10collective6detail29Sm90TmaWarpSpecializedAdapterINS1I_15DefaultEpilogueISK_SL_SL_NS1H_6thread17LinearCombinationISK_Li1EffLNS1M_9ScaleType4KindE0ELNS_15FloatRoundStyleE2ESK_EENS1_15EpilogueDefaultEEEEEvvEEEEvNT_6ParamsE:
	.zero		1664


//--------------------- SYMBOLS --------------------------

	.type		.nv.reservedSmem.offset0,@object
	.size		.nv.reservedSmem.offset0,0x4
	.type		__assertfail,@function
